//
// Generated by NVIDIA NVVM Compiler
//
// Compiler Build ID: CL-36424714
// Cuda compilation tools, release 13.0, V13.0.88
// Based on NVVM 20.0.0
//

.version 9.0
.target sm_100
.address_size 64

	// .globl	_Z29linearAssignmentAuctionKernelIiEviPKT_PiPS0_Pcfffi
// _ZZ29linearAssignmentAuctionKernelIiEviPKT_PiPS0_PcfffiE11auction_eps has been demoted
// _ZZ29linearAssignmentAuctionKernelIiEviPKT_PiPS0_PcfffiE13num_iteration has been demoted
// _ZZ29linearAssignmentAuctionKernelIiEviPKT_PiPS0_PcfffiE12num_assigned has been demoted
.extern .shared .align 16 .b8 s_data[];

.visible .entry _Z29linearAssignmentAuctionKernelIiEviPKT_PiPS0_Pcfffi(
	.param .u32 _Z29linearAssignmentAuctionKernelIiEviPKT_PiPS0_Pcfffi_param_0,
	.param .u64 .ptr .align 1 _Z29linearAssignmentAuctionKernelIiEviPKT_PiPS0_Pcfffi_param_1,
	.param .u64 .ptr .align 1 _Z29linearAssignmentAuctionKernelIiEviPKT_PiPS0_Pcfffi_param_2,
	.param .u64 .ptr .align 1 _Z29linearAssignmentAuctionKernelIiEviPKT_PiPS0_Pcfffi_param_3,
	.param .u64 .ptr .align 1 _Z29linearAssignmentAuctionKernelIiEviPKT_PiPS0_Pcfffi_param_4,
	.param .f32 _Z29linearAssignmentAuctionKernelIiEviPKT_PiPS0_Pcfffi_param_5,
	.param .f32 _Z29linearAssignmentAuctionKernelIiEviPKT_PiPS0_Pcfffi_param_6,
	.param .f32 _Z29linearAssignmentAuctionKernelIiEviPKT_PiPS0_Pcfffi_param_7,
	.param .u32 _Z29linearAssignmentAuctionKernelIiEviPKT_PiPS0_Pcfffi_param_8
)
.maxntid 1024
.minnctapersm 16
{
	.reg .pred 	%p<378>;
	.reg .b16 	%rs<2>;
	.reg .b32 	%r<1534>;
	.reg .b32 	%f<14>;
	.reg .b64 	%rd<48>;
	// demoted variable
	.shared .align 4 .f32 _ZZ29linearAssignmentAuctionKernelIiEviPKT_PiPS0_PcfffiE11auction_eps;
	// demoted variable
	.shared .align 4 .u32 _ZZ29linearAssignmentAuctionKernelIiEviPKT_PiPS0_PcfffiE13num_iteration;
	// demoted variable
	.shared .align 4 .u32 _ZZ29linearAssignmentAuctionKernelIiEviPKT_PiPS0_PcfffiE12num_assigned;
	ld.param.u32 	%r615, [_Z29linearAssignmentAuctionKernelIiEviPKT_PiPS0_Pcfffi_param_0];
	ld.param.u64 	%rd10, [_Z29linearAssignmentAuctionKernelIiEviPKT_PiPS0_Pcfffi_param_1];
	ld.param.u64 	%rd8, [_Z29linearAssignmentAuctionKernelIiEviPKT_PiPS0_Pcfffi_param_3];
	ld.param.f32 	%f1, [_Z29linearAssignmentAuctionKernelIiEviPKT_PiPS0_Pcfffi_param_5];
	ld.param.u32 	%r616, [_Z29linearAssignmentAuctionKernelIiEviPKT_PiPS0_Pcfffi_param_8];
	cvta.to.global.u64 	%rd1, %rd10;
	mov.u32 	%r1, %tid.x;
	setp.ne.s32 	%p1, %r1, 0;
	@%p1 bra 	$L__BB0_2;
	st.shared.f32 	[_ZZ29linearAssignmentAuctionKernelIiEviPKT_PiPS0_PcfffiE11auction_eps], %f1;
	mov.b32 	%r617, 0;
	st.shared.u32 	[_ZZ29linearAssignmentAuctionKernelIiEviPKT_PiPS0_PcfffiE13num_iteration], %r617;
$L__BB0_2:
	ld.param.f32 	%f11, [_Z29linearAssignmentAuctionKernelIiEviPKT_PiPS0_Pcfffi_param_6];
	mov.u32 	%r618, %ctaid.x;
	shl.b32 	%r619, %r615, 2;
	mov.u32 	%r620, s_data;
	add.s32 	%r2, %r620, %r619;
	add.s32 	%r3, %r2, %r619;
	mul.lo.s32 	%r4, %r615, %r618;
	mul.lo.s32 	%r621, %r4, %r615;
	cvt.s64.s32 	%rd2, %r621;
	cvta.to.global.u64 	%rd11, %rd8;
	mul.wide.s32 	%rd12, %r621, 4;
	add.s64 	%rd3, %rd11, %rd12;
	shl.b32 	%r622, %r1, 2;
	add.s32 	%r623, %r620, %r622;
	mov.b32 	%r624, 0;
	st.shared.u32 	[%r623], %r624;
	bar.sync 	0;
	ld.shared.f32 	%f4, [_ZZ29linearAssignmentAuctionKernelIiEviPKT_PiPS0_PcfffiE11auction_eps];
	setp.ltu.f32 	%p2, %f4, %f11;
	ld.shared.u32 	%r625, [_ZZ29linearAssignmentAuctionKernelIiEviPKT_PiPS0_PcfffiE13num_iteration];
	setp.ge.s32 	%p3, %r625, %r616;
	add.s32 	%r5, %r3, %r622;
	or.pred  	%p4, %p2, %p3;
	@%p4 bra 	$L__BB0_252;
	add.s32 	%r6, %r5, %r619;
	mul.lo.s32 	%r7, %r615, %r615;
	mov.u32 	%r8, %ntid.x;
	mul.lo.s32 	%r9, %r615, %r1;
	and.b32  	%r10, %r615, 31;
	and.b32  	%r11, %r615, 2147483616;
	and.b32  	%r12, %r615, 63;
	and.b32  	%r13, %r615, 2147483584;
	cvt.u64.u32 	%rd22, %r9;
$L__BB0_4:
	setp.ne.s32 	%p5, %r1, 0;
	@%p5 bra 	$L__BB0_6;
	mov.b32 	%r629, 0;
	st.shared.u32 	[_ZZ29linearAssignmentAuctionKernelIiEviPKT_PiPS0_PcfffiE12num_assigned], %r629;
$L__BB0_6:
	mov.b32 	%r630, -1;
	st.shared.u32 	[%r5], %r630;
	st.shared.u32 	[%r6], %r630;
	bar.sync 	0;
	ld.shared.u32 	%r631, [_ZZ29linearAssignmentAuctionKernelIiEviPKT_PiPS0_PcfffiE12num_assigned];
	setp.ge.s32 	%p6, %r631, %r615;
	ld.shared.u32 	%r632, [_ZZ29linearAssignmentAuctionKernelIiEviPKT_PiPS0_PcfffiE13num_iteration];
	setp.ge.s32 	%p7, %r632, %r616;
	or.pred  	%p8, %p6, %p7;
	@%p8 bra 	$L__BB0_249;
$L__BB0_7:
	setp.ge.u32 	%p9, %r1, %r7;
	@%p9 bra 	$L__BB0_10;
	mov.u32 	%r1321, %r1;
$L__BB0_9:
	mul.wide.s32 	%rd13, %r1321, 4;
	add.s64 	%rd14, %rd3, %rd13;
	mov.b32 	%r634, 0;
	st.global.u32 	[%rd14], %r634;
	add.s32 	%r1321, %r1321, %r8;
	setp.lt.s32 	%p10, %r1321, %r7;
	@%p10 bra 	$L__BB0_9;
$L__BB0_10:
	shl.b32 	%r635, %r1, 2;
	add.s32 	%r636, %r2, %r635;
	mov.b32 	%r637, 0;
	st.shared.u32 	[%r636], %r637;
	bar.sync 	0;
	ld.shared.u32 	%r638, [%r5];
	setp.ne.s32 	%p11, %r638, -1;
	@%p11 bra 	$L__BB0_173;
	setp.lt.s32 	%p12, %r615, 1;
	mov.b32 	%r1326, -9999999;
	mov.u32 	%r1327, %r1326;
	@%p12 bra 	$L__BB0_172;
	setp.lt.u32 	%p13, %r615, 32;
	mov.b32 	%r1327, -9999999;
	mov.b32 	%r1425, 0;
	mov.u32 	%r1326, %r1327;
	@%p13 bra 	$L__BB0_79;
	mov.b32 	%r1327, -9999999;
	mov.b32 	%r1322, 0;
$L__BB0_14:
	.pragma "nounroll";
	add.s32 	%r645, %r1322, %r9;
	cvt.u64.u32 	%rd15, %r645;
	add.s64 	%rd16, %rd15, %rd2;
	shl.b64 	%rd17, %rd16, 2;
	add.s64 	%rd4, %rd1, %rd17;
	ld.global.nc.u32 	%r22, [%rd4];
	setp.lt.s32 	%p14, %r22, 0;
	shl.b32 	%r646, %r1322, 2;
	mov.u32 	%r647, s_data;
	add.s32 	%r23, %r647, %r646;
	@%p14 bra 	$L__BB0_16;
	ld.shared.u32 	%r648, [%r23];
	sub.s32 	%r649, %r22, %r648;
	setp.lt.s32 	%p15, %r649, %r1326;
	max.s32 	%r650, %r649, %r1327;
	max.s32 	%r24, %r649, %r1326;
	selp.b32 	%r1327, %r650, %r1326, %p15;
	selp.b32 	%r1328, %r1328, %r1322, %p15;
	mov.u32 	%r1326, %r24;
$L__BB0_16:
	ld.global.nc.u32 	%r30, [%rd4+4];
	setp.lt.s32 	%p16, %r30, 0;
	@%p16 bra 	$L__BB0_18;
	add.s32 	%r651, %r1322, 1;
	ld.shared.u32 	%r652, [%r23+4];
	sub.s32 	%r653, %r30, %r652;
	setp.lt.s32 	%p17, %r653, %r1326;
	max.s32 	%r654, %r653, %r1327;
	max.s32 	%r31, %r653, %r1326;
	selp.b32 	%r1327, %r654, %r1326, %p17;
	selp.b32 	%r1328, %r1328, %r651, %p17;
	mov.u32 	%r1326, %r31;
$L__BB0_18:
	ld.global.nc.u32 	%r37, [%rd4+8];
	setp.lt.s32 	%p18, %r37, 0;
	@%p18 bra 	$L__BB0_20;
	add.s32 	%r655, %r1322, 2;
	ld.shared.u32 	%r656, [%r23+8];
	sub.s32 	%r657, %r37, %r656;
	setp.lt.s32 	%p19, %r657, %r1326;
	max.s32 	%r658, %r657, %r1327;
	max.s32 	%r38, %r657, %r1326;
	selp.b32 	%r1327, %r658, %r1326, %p19;
	selp.b32 	%r1328, %r1328, %r655, %p19;
	mov.u32 	%r1326, %r38;
$L__BB0_20:
	ld.global.nc.u32 	%r44, [%rd4+12];
	setp.lt.s32 	%p20, %r44, 0;
	@%p20 bra 	$L__BB0_22;
	add.s32 	%r659, %r1322, 3;
	ld.shared.u32 	%r660, [%r23+12];
	sub.s32 	%r661, %r44, %r660;
	setp.lt.s32 	%p21, %r661, %r1326;
	max.s32 	%r662, %r661, %r1327;
	max.s32 	%r45, %r661, %r1326;
	selp.b32 	%r1327, %r662, %r1326, %p21;
	selp.b32 	%r1328, %r1328, %r659, %p21;
	mov.u32 	%r1326, %r45;
$L__BB0_22:
	ld.global.nc.u32 	%r51, [%rd4+16];
	setp.lt.s32 	%p22, %r51, 0;
	@%p22 bra 	$L__BB0_24;
	add.s32 	%r663, %r1322, 4;
	ld.shared.u32 	%r664, [%r23+16];
	sub.s32 	%r665, %r51, %r664;
	setp.lt.s32 	%p23, %r665, %r1326;
	max.s32 	%r666, %r665, %r1327;
	max.s32 	%r52, %r665, %r1326;
	selp.b32 	%r1327, %r666, %r1326, %p23;
	selp.b32 	%r1328, %r1328, %r663, %p23;
	mov.u32 	%r1326, %r52;
$L__BB0_24:
	ld.global.nc.u32 	%r58, [%rd4+20];
	setp.lt.s32 	%p24, %r58, 0;
	@%p24 bra 	$L__BB0_26;
	add.s32 	%r667, %r1322, 5;
	ld.shared.u32 	%r668, [%r23+20];
	sub.s32 	%r669, %r58, %r668;
	setp.lt.s32 	%p25, %r669, %r1326;
	max.s32 	%r670, %r669, %r1327;
	max.s32 	%r59, %r669, %r1326;
	selp.b32 	%r1327, %r670, %r1326, %p25;
	selp.b32 	%r1328, %r1328, %r667, %p25;
	mov.u32 	%r1326, %r59;
$L__BB0_26:
	ld.global.nc.u32 	%r65, [%rd4+24];
	setp.lt.s32 	%p26, %r65, 0;
	@%p26 bra 	$L__BB0_28;
	add.s32 	%r671, %r1322, 6;
	ld.shared.u32 	%r672, [%r23+24];
	sub.s32 	%r673, %r65, %r672;
	setp.lt.s32 	%p27, %r673, %r1326;
	max.s32 	%r674, %r673, %r1327;
	max.s32 	%r66, %r673, %r1326;
	selp.b32 	%r1327, %r674, %r1326, %p27;
	selp.b32 	%r1328, %r1328, %r671, %p27;
	mov.u32 	%r1326, %r66;
$L__BB0_28:
	ld.global.nc.u32 	%r72, [%rd4+28];
	setp.lt.s32 	%p28, %r72, 0;
	@%p28 bra 	$L__BB0_30;
	add.s32 	%r675, %r1322, 7;
	ld.shared.u32 	%r676, [%r23+28];
	sub.s32 	%r677, %r72, %r676;
	setp.lt.s32 	%p29, %r677, %r1326;
	max.s32 	%r678, %r677, %r1327;
	max.s32 	%r73, %r677, %r1326;
	selp.b32 	%r1327, %r678, %r1326, %p29;
	selp.b32 	%r1328, %r1328, %r675, %p29;
	mov.u32 	%r1326, %r73;
$L__BB0_30:
	ld.global.nc.u32 	%r79, [%rd4+32];
	setp.lt.s32 	%p30, %r79, 0;
	@%p30 bra 	$L__BB0_32;
	add.s32 	%r679, %r1322, 8;
	ld.shared.u32 	%r680, [%r23+32];
	sub.s32 	%r681, %r79, %r680;
	setp.lt.s32 	%p31, %r681, %r1326;
	max.s32 	%r682, %r681, %r1327;
	max.s32 	%r80, %r681, %r1326;
	selp.b32 	%r1327, %r682, %r1326, %p31;
	selp.b32 	%r1328, %r1328, %r679, %p31;
	mov.u32 	%r1326, %r80;
$L__BB0_32:
	ld.global.nc.u32 	%r86, [%rd4+36];
	setp.lt.s32 	%p32, %r86, 0;
	@%p32 bra 	$L__BB0_34;
	add.s32 	%r683, %r1322, 9;
	ld.shared.u32 	%r684, [%r23+36];
	sub.s32 	%r685, %r86, %r684;
	setp.lt.s32 	%p33, %r685, %r1326;
	max.s32 	%r686, %r685, %r1327;
	max.s32 	%r87, %r685, %r1326;
	selp.b32 	%r1327, %r686, %r1326, %p33;
	selp.b32 	%r1328, %r1328, %r683, %p33;
	mov.u32 	%r1326, %r87;
$L__BB0_34:
	ld.global.nc.u32 	%r93, [%rd4+40];
	setp.lt.s32 	%p34, %r93, 0;
	@%p34 bra 	$L__BB0_36;
	add.s32 	%r687, %r1322, 10;
	ld.shared.u32 	%r688, [%r23+40];
	sub.s32 	%r689, %r93, %r688;
	setp.lt.s32 	%p35, %r689, %r1326;
	max.s32 	%r690, %r689, %r1327;
	max.s32 	%r94, %r689, %r1326;
	selp.b32 	%r1327, %r690, %r1326, %p35;
	selp.b32 	%r1328, %r1328, %r687, %p35;
	mov.u32 	%r1326, %r94;
$L__BB0_36:
	ld.global.nc.u32 	%r100, [%rd4+44];
	setp.lt.s32 	%p36, %r100, 0;
	@%p36 bra 	$L__BB0_38;
	add.s32 	%r691, %r1322, 11;
	ld.shared.u32 	%r692, [%r23+44];
	sub.s32 	%r693, %r100, %r692;
	setp.lt.s32 	%p37, %r693, %r1326;
	max.s32 	%r694, %r693, %r1327;
	max.s32 	%r101, %r693, %r1326;
	selp.b32 	%r1327, %r694, %r1326, %p37;
	selp.b32 	%r1328, %r1328, %r691, %p37;
	mov.u32 	%r1326, %r101;
$L__BB0_38:
	ld.global.nc.u32 	%r107, [%rd4+48];
	setp.lt.s32 	%p38, %r107, 0;
	@%p38 bra 	$L__BB0_40;
	add.s32 	%r695, %r1322, 12;
	ld.shared.u32 	%r696, [%r23+48];
	sub.s32 	%r697, %r107, %r696;
	setp.lt.s32 	%p39, %r697, %r1326;
	max.s32 	%r698, %r697, %r1327;
	max.s32 	%r108, %r697, %r1326;
	selp.b32 	%r1327, %r698, %r1326, %p39;
	selp.b32 	%r1328, %r1328, %r695, %p39;
	mov.u32 	%r1326, %r108;
$L__BB0_40:
	ld.global.nc.u32 	%r114, [%rd4+52];
	setp.lt.s32 	%p40, %r114, 0;
	@%p40 bra 	$L__BB0_42;
	add.s32 	%r699, %r1322, 13;
	ld.shared.u32 	%r700, [%r23+52];
	sub.s32 	%r701, %r114, %r700;
	setp.lt.s32 	%p41, %r701, %r1326;
	max.s32 	%r702, %r701, %r1327;
	max.s32 	%r115, %r701, %r1326;
	selp.b32 	%r1327, %r702, %r1326, %p41;
	selp.b32 	%r1328, %r1328, %r699, %p41;
	mov.u32 	%r1326, %r115;
$L__BB0_42:
	ld.global.nc.u32 	%r121, [%rd4+56];
	setp.lt.s32 	%p42, %r121, 0;
	@%p42 bra 	$L__BB0_44;
	add.s32 	%r703, %r1322, 14;
	ld.shared.u32 	%r704, [%r23+56];
	sub.s32 	%r705, %r121, %r704;
	setp.lt.s32 	%p43, %r705, %r1326;
	max.s32 	%r706, %r705, %r1327;
	max.s32 	%r122, %r705, %r1326;
	selp.b32 	%r1327, %r706, %r1326, %p43;
	selp.b32 	%r1328, %r1328, %r703, %p43;
	mov.u32 	%r1326, %r122;
$L__BB0_44:
	ld.global.nc.u32 	%r128, [%rd4+60];
	setp.lt.s32 	%p44, %r128, 0;
	@%p44 bra 	$L__BB0_46;
	add.s32 	%r707, %r1322, 15;
	ld.shared.u32 	%r708, [%r23+60];
	sub.s32 	%r709, %r128, %r708;
	setp.lt.s32 	%p45, %r709, %r1326;
	max.s32 	%r710, %r709, %r1327;
	max.s32 	%r129, %r709, %r1326;
	selp.b32 	%r1327, %r710, %r1326, %p45;
	selp.b32 	%r1328, %r1328, %r707, %p45;
	mov.u32 	%r1326, %r129;
$L__BB0_46:
	ld.global.nc.u32 	%r135, [%rd4+64];
	setp.lt.s32 	%p46, %r135, 0;
	@%p46 bra 	$L__BB0_48;
	add.s32 	%r711, %r1322, 16;
	ld.shared.u32 	%r712, [%r23+64];
	sub.s32 	%r713, %r135, %r712;
	setp.lt.s32 	%p47, %r713, %r1326;
	max.s32 	%r714, %r713, %r1327;
	max.s32 	%r136, %r713, %r1326;
	selp.b32 	%r1327, %r714, %r1326, %p47;
	selp.b32 	%r1328, %r1328, %r711, %p47;
	mov.u32 	%r1326, %r136;
$L__BB0_48:
	ld.global.nc.u32 	%r142, [%rd4+68];
	setp.lt.s32 	%p48, %r142, 0;
	@%p48 bra 	$L__BB0_50;
	add.s32 	%r715, %r1322, 17;
	ld.shared.u32 	%r716, [%r23+68];
	sub.s32 	%r717, %r142, %r716;
	setp.lt.s32 	%p49, %r717, %r1326;
	max.s32 	%r718, %r717, %r1327;
	max.s32 	%r143, %r717, %r1326;
	selp.b32 	%r1327, %r718, %r1326, %p49;
	selp.b32 	%r1328, %r1328, %r715, %p49;
	mov.u32 	%r1326, %r143;
$L__BB0_50:
	ld.global.nc.u32 	%r149, [%rd4+72];
	setp.lt.s32 	%p50, %r149, 0;
	@%p50 bra 	$L__BB0_52;
	add.s32 	%r719, %r1322, 18;
	ld.shared.u32 	%r720, [%r23+72];
	sub.s32 	%r721, %r149, %r720;
	setp.lt.s32 	%p51, %r721, %r1326;
	max.s32 	%r722, %r721, %r1327;
	max.s32 	%r150, %r721, %r1326;
	selp.b32 	%r1327, %r722, %r1326, %p51;
	selp.b32 	%r1328, %r1328, %r719, %p51;
	mov.u32 	%r1326, %r150;
$L__BB0_52:
	ld.global.nc.u32 	%r156, [%rd4+76];
	setp.lt.s32 	%p52, %r156, 0;
	@%p52 bra 	$L__BB0_54;
	add.s32 	%r723, %r1322, 19;
	ld.shared.u32 	%r724, [%r23+76];
	sub.s32 	%r725, %r156, %r724;
	setp.lt.s32 	%p53, %r725, %r1326;
	max.s32 	%r726, %r725, %r1327;
	max.s32 	%r157, %r725, %r1326;
	selp.b32 	%r1327, %r726, %r1326, %p53;
	selp.b32 	%r1328, %r1328, %r723, %p53;
	mov.u32 	%r1326, %r157;
$L__BB0_54:
	ld.global.nc.u32 	%r163, [%rd4+80];
	setp.lt.s32 	%p54, %r163, 0;
	@%p54 bra 	$L__BB0_56;
	add.s32 	%r727, %r1322, 20;
	ld.shared.u32 	%r728, [%r23+80];
	sub.s32 	%r729, %r163, %r728;
	setp.lt.s32 	%p55, %r729, %r1326;
	max.s32 	%r730, %r729, %r1327;
	max.s32 	%r164, %r729, %r1326;
	selp.b32 	%r1327, %r730, %r1326, %p55;
	selp.b32 	%r1328, %r1328, %r727, %p55;
	mov.u32 	%r1326, %r164;
$L__BB0_56:
	ld.global.nc.u32 	%r170, [%rd4+84];
	setp.lt.s32 	%p56, %r170, 0;
	@%p56 bra 	$L__BB0_58;
	add.s32 	%r731, %r1322, 21;
	ld.shared.u32 	%r732, [%r23+84];
	sub.s32 	%r733, %r170, %r732;
	setp.lt.s32 	%p57, %r733, %r1326;
	max.s32 	%r734, %r733, %r1327;
	max.s32 	%r171, %r733, %r1326;
	selp.b32 	%r1327, %r734, %r1326, %p57;
	selp.b32 	%r1328, %r1328, %r731, %p57;
	mov.u32 	%r1326, %r171;
$L__BB0_58:
	ld.global.nc.u32 	%r177, [%rd4+88];
	setp.lt.s32 	%p58, %r177, 0;
	@%p58 bra 	$L__BB0_60;
	add.s32 	%r735, %r1322, 22;
	ld.shared.u32 	%r736, [%r23+88];
	sub.s32 	%r737, %r177, %r736;
	setp.lt.s32 	%p59, %r737, %r1326;
	max.s32 	%r738, %r737, %r1327;
	max.s32 	%r178, %r737, %r1326;
	selp.b32 	%r1327, %r738, %r1326, %p59;
	selp.b32 	%r1328, %r1328, %r735, %p59;
	mov.u32 	%r1326, %r178;
$L__BB0_60:
	ld.global.nc.u32 	%r184, [%rd4+92];
	setp.lt.s32 	%p60, %r184, 0;
	@%p60 bra 	$L__BB0_62;
	add.s32 	%r739, %r1322, 23;
	ld.shared.u32 	%r740, [%r23+92];
	sub.s32 	%r741, %r184, %r740;
	setp.lt.s32 	%p61, %r741, %r1326;
	max.s32 	%r742, %r741, %r1327;
	max.s32 	%r185, %r741, %r1326;
	selp.b32 	%r1327, %r742, %r1326, %p61;
	selp.b32 	%r1328, %r1328, %r739, %p61;
	mov.u32 	%r1326, %r185;
$L__BB0_62:
	ld.global.nc.u32 	%r191, [%rd4+96];
	setp.lt.s32 	%p62, %r191, 0;
	@%p62 bra 	$L__BB0_64;
	add.s32 	%r743, %r1322, 24;
	ld.shared.u32 	%r744, [%r23+96];
	sub.s32 	%r745, %r191, %r744;
	setp.lt.s32 	%p63, %r745, %r1326;
	max.s32 	%r746, %r745, %r1327;
	max.s32 	%r192, %r745, %r1326;
	selp.b32 	%r1327, %r746, %r1326, %p63;
	selp.b32 	%r1328, %r1328, %r743, %p63;
	mov.u32 	%r1326, %r192;
$L__BB0_64:
	ld.global.nc.u32 	%r198, [%rd4+100];
	setp.lt.s32 	%p64, %r198, 0;
	@%p64 bra 	$L__BB0_66;
	add.s32 	%r747, %r1322, 25;
	ld.shared.u32 	%r748, [%r23+100];
	sub.s32 	%r749, %r198, %r748;
	setp.lt.s32 	%p65, %r749, %r1326;
	max.s32 	%r750, %r749, %r1327;
	max.s32 	%r199, %r749, %r1326;
	selp.b32 	%r1327, %r750, %r1326, %p65;
	selp.b32 	%r1328, %r1328, %r747, %p65;
	mov.u32 	%r1326, %r199;
$L__BB0_66:
	ld.global.nc.u32 	%r205, [%rd4+104];
	setp.lt.s32 	%p66, %r205, 0;
	@%p66 bra 	$L__BB0_68;
	add.s32 	%r751, %r1322, 26;
	ld.shared.u32 	%r752, [%r23+104];
	sub.s32 	%r753, %r205, %r752;
	setp.lt.s32 	%p67, %r753, %r1326;
	max.s32 	%r754, %r753, %r1327;
	max.s32 	%r206, %r753, %r1326;
	selp.b32 	%r1327, %r754, %r1326, %p67;
	selp.b32 	%r1328, %r1328, %r751, %p67;
	mov.u32 	%r1326, %r206;
$L__BB0_68:
	ld.global.nc.u32 	%r212, [%rd4+108];
	setp.lt.s32 	%p68, %r212, 0;
	@%p68 bra 	$L__BB0_70;
	add.s32 	%r755, %r1322, 27;
	ld.shared.u32 	%r756, [%r23+108];
	sub.s32 	%r757, %r212, %r756;
	setp.lt.s32 	%p69, %r757, %r1326;
	max.s32 	%r758, %r757, %r1327;
	max.s32 	%r213, %r757, %r1326;
	selp.b32 	%r1327, %r758, %r1326, %p69;
	selp.b32 	%r1328, %r1328, %r755, %p69;
	mov.u32 	%r1326, %r213;
$L__BB0_70:
	ld.global.nc.u32 	%r219, [%rd4+112];
	setp.lt.s32 	%p70, %r219, 0;
	@%p70 bra 	$L__BB0_72;
	add.s32 	%r759, %r1322, 28;
	ld.shared.u32 	%r760, [%r23+112];
	sub.s32 	%r761, %r219, %r760;
	setp.lt.s32 	%p71, %r761, %r1326;
	max.s32 	%r762, %r761, %r1327;
	max.s32 	%r220, %r761, %r1326;
	selp.b32 	%r1327, %r762, %r1326, %p71;
	selp.b32 	%r1328, %r1328, %r759, %p71;
	mov.u32 	%r1326, %r220;
$L__BB0_72:
	ld.global.nc.u32 	%r226, [%rd4+116];
	setp.lt.s32 	%p72, %r226, 0;
	@%p72 bra 	$L__BB0_74;
	add.s32 	%r763, %r1322, 29;
	ld.shared.u32 	%r764, [%r23+116];
	sub.s32 	%r765, %r226, %r764;
	setp.lt.s32 	%p73, %r765, %r1326;
	max.s32 	%r766, %r765, %r1327;
	max.s32 	%r227, %r765, %r1326;
	selp.b32 	%r1327, %r766, %r1326, %p73;
	selp.b32 	%r1328, %r1328, %r763, %p73;
	mov.u32 	%r1326, %r227;
$L__BB0_74:
	ld.global.nc.u32 	%r233, [%rd4+120];
	setp.lt.s32 	%p74, %r233, 0;
	@%p74 bra 	$L__BB0_76;
	add.s32 	%r767, %r1322, 30;
	ld.shared.u32 	%r768, [%r23+120];
	sub.s32 	%r769, %r233, %r768;
	setp.lt.s32 	%p75, %r769, %r1326;
	max.s32 	%r770, %r769, %r1327;
	max.s32 	%r234, %r769, %r1326;
	selp.b32 	%r1327, %r770, %r1326, %p75;
	selp.b32 	%r1328, %r1328, %r767, %p75;
	mov.u32 	%r1326, %r234;
$L__BB0_76:
	ld.global.nc.u32 	%r240, [%rd4+124];
	setp.lt.s32 	%p76, %r240, 0;
	@%p76 bra 	$L__BB0_78;
	add.s32 	%r771, %r1322, 31;
	ld.shared.u32 	%r772, [%r23+124];
	sub.s32 	%r773, %r240, %r772;
	setp.lt.s32 	%p77, %r773, %r1326;
	max.s32 	%r774, %r773, %r1327;
	max.s32 	%r241, %r773, %r1326;
	selp.b32 	%r1327, %r774, %r1326, %p77;
	selp.b32 	%r1328, %r1328, %r771, %p77;
	mov.u32 	%r1326, %r241;
$L__BB0_78:
	add.s32 	%r1322, %r1322, 32;
	setp.ne.s32 	%p78, %r1322, %r11;
	mov.u32 	%r1425, %r11;
	@%p78 bra 	$L__BB0_14;
$L__BB0_79:
	setp.eq.s32 	%p79, %r10, 0;
	@%p79 bra 	$L__BB0_172;
	add.s32 	%r775, %r1425, %r9;
	cvt.u64.u32 	%rd18, %r775;
	add.s64 	%rd19, %rd18, %rd2;
	shl.b64 	%rd20, %rd19, 2;
	add.s64 	%rd21, %rd1, %rd20;
	ld.global.nc.u32 	%r255, [%rd21];
	setp.lt.s32 	%p80, %r255, 0;
	shl.b32 	%r776, %r1425, 2;
	mov.u32 	%r777, s_data;
	add.s32 	%r256, %r777, %r776;
	@%p80 bra 	$L__BB0_82;
	ld.shared.u32 	%r778, [%r256];
	sub.s32 	%r779, %r255, %r778;
	setp.lt.s32 	%p81, %r779, %r1326;
	max.s32 	%r780, %r779, %r1327;
	max.s32 	%r257, %r779, %r1326;
	selp.b32 	%r1327, %r780, %r1326, %p81;
	selp.b32 	%r1328, %r1328, %r1425, %p81;
	mov.u32 	%r1326, %r257;
$L__BB0_82:
	setp.eq.s32 	%p82, %r10, 1;
	@%p82 bra 	$L__BB0_172;
	cvt.u64.u32 	%rd23, %r1425;
	add.s64 	%rd24, %rd23, %rd22;
	add.s64 	%rd25, %rd24, %rd2;
	shl.b64 	%rd26, %rd25, 2;
	add.s64 	%rd5, %rd1, %rd26;
	ld.global.nc.u32 	%r263, [%rd5+4];
	setp.lt.s32 	%p83, %r263, 0;
	@%p83 bra 	$L__BB0_85;
	ld.shared.u32 	%r781, [%r256+4];
	sub.s32 	%r782, %r263, %r781;
	setp.lt.s32 	%p84, %r782, %r1326;
	max.s32 	%r783, %r782, %r1327;
	max.s32 	%r264, %r782, %r1326;
	selp.b32 	%r1327, %r783, %r1326, %p84;
	add.s32 	%r784, %r1425, 1;
	selp.b32 	%r1328, %r1328, %r784, %p84;
	mov.u32 	%r1326, %r264;
$L__BB0_85:
	setp.eq.s32 	%p85, %r10, 2;
	@%p85 bra 	$L__BB0_172;
	ld.global.nc.u32 	%r270, [%rd5+8];
	setp.lt.s32 	%p86, %r270, 0;
	@%p86 bra 	$L__BB0_88;
	ld.shared.u32 	%r785, [%r256+8];
	sub.s32 	%r786, %r270, %r785;
	setp.lt.s32 	%p87, %r786, %r1326;
	max.s32 	%r787, %r786, %r1327;
	max.s32 	%r271, %r786, %r1326;
	selp.b32 	%r1327, %r787, %r1326, %p87;
	add.s32 	%r788, %r1425, 2;
	selp.b32 	%r1328, %r1328, %r788, %p87;
	mov.u32 	%r1326, %r271;
$L__BB0_88:
	setp.eq.s32 	%p88, %r10, 3;
	@%p88 bra 	$L__BB0_172;
	ld.global.nc.u32 	%r277, [%rd5+12];
	setp.lt.s32 	%p89, %r277, 0;
	@%p89 bra 	$L__BB0_91;
	ld.shared.u32 	%r789, [%r256+12];
	sub.s32 	%r790, %r277, %r789;
	setp.lt.s32 	%p90, %r790, %r1326;
	max.s32 	%r791, %r790, %r1327;
	max.s32 	%r278, %r790, %r1326;
	selp.b32 	%r1327, %r791, %r1326, %p90;
	add.s32 	%r792, %r1425, 3;
	selp.b32 	%r1328, %r1328, %r792, %p90;
	mov.u32 	%r1326, %r278;
$L__BB0_91:
	setp.eq.s32 	%p91, %r10, 4;
	@%p91 bra 	$L__BB0_172;
	ld.global.nc.u32 	%r284, [%rd5+16];
	setp.lt.s32 	%p92, %r284, 0;
	@%p92 bra 	$L__BB0_94;
	ld.shared.u32 	%r793, [%r256+16];
	sub.s32 	%r794, %r284, %r793;
	setp.lt.s32 	%p93, %r794, %r1326;
	max.s32 	%r795, %r794, %r1327;
	max.s32 	%r285, %r794, %r1326;
	selp.b32 	%r1327, %r795, %r1326, %p93;
	add.s32 	%r796, %r1425, 4;
	selp.b32 	%r1328, %r1328, %r796, %p93;
	mov.u32 	%r1326, %r285;
$L__BB0_94:
	setp.eq.s32 	%p94, %r10, 5;
	@%p94 bra 	$L__BB0_172;
	ld.global.nc.u32 	%r291, [%rd5+20];
	setp.lt.s32 	%p95, %r291, 0;
	@%p95 bra 	$L__BB0_97;
	ld.shared.u32 	%r797, [%r256+20];
	sub.s32 	%r798, %r291, %r797;
	setp.lt.s32 	%p96, %r798, %r1326;
	max.s32 	%r799, %r798, %r1327;
	max.s32 	%r292, %r798, %r1326;
	selp.b32 	%r1327, %r799, %r1326, %p96;
	add.s32 	%r800, %r1425, 5;
	selp.b32 	%r1328, %r1328, %r800, %p96;
	mov.u32 	%r1326, %r292;
$L__BB0_97:
	setp.eq.s32 	%p97, %r10, 6;
	@%p97 bra 	$L__BB0_172;
	ld.global.nc.u32 	%r298, [%rd5+24];
	setp.lt.s32 	%p98, %r298, 0;
	@%p98 bra 	$L__BB0_100;
	ld.shared.u32 	%r801, [%r256+24];
	sub.s32 	%r802, %r298, %r801;
	setp.lt.s32 	%p99, %r802, %r1326;
	max.s32 	%r803, %r802, %r1327;
	max.s32 	%r299, %r802, %r1326;
	selp.b32 	%r1327, %r803, %r1326, %p99;
	add.s32 	%r804, %r1425, 6;
	selp.b32 	%r1328, %r1328, %r804, %p99;
	mov.u32 	%r1326, %r299;
$L__BB0_100:
	setp.eq.s32 	%p100, %r10, 7;
	@%p100 bra 	$L__BB0_172;
	ld.global.nc.u32 	%r305, [%rd5+28];
	setp.lt.s32 	%p101, %r305, 0;
	@%p101 bra 	$L__BB0_103;
	ld.shared.u32 	%r805, [%r256+28];
	sub.s32 	%r806, %r305, %r805;
	setp.lt.s32 	%p102, %r806, %r1326;
	max.s32 	%r807, %r806, %r1327;
	max.s32 	%r306, %r806, %r1326;
	selp.b32 	%r1327, %r807, %r1326, %p102;
	add.s32 	%r808, %r1425, 7;
	selp.b32 	%r1328, %r1328, %r808, %p102;
	mov.u32 	%r1326, %r306;
$L__BB0_103:
	setp.eq.s32 	%p103, %r10, 8;
	@%p103 bra 	$L__BB0_172;
	ld.global.nc.u32 	%r312, [%rd5+32];
	setp.lt.s32 	%p104, %r312, 0;
	@%p104 bra 	$L__BB0_106;
	ld.shared.u32 	%r809, [%r256+32];
	sub.s32 	%r810, %r312, %r809;
	setp.lt.s32 	%p105, %r810, %r1326;
	max.s32 	%r811, %r810, %r1327;
	max.s32 	%r313, %r810, %r1326;
	selp.b32 	%r1327, %r811, %r1326, %p105;
	add.s32 	%r812, %r1425, 8;
	selp.b32 	%r1328, %r1328, %r812, %p105;
	mov.u32 	%r1326, %r313;
$L__BB0_106:
	setp.eq.s32 	%p106, %r10, 9;
	@%p106 bra 	$L__BB0_172;
	ld.global.nc.u32 	%r319, [%rd5+36];
	setp.lt.s32 	%p107, %r319, 0;
	@%p107 bra 	$L__BB0_109;
	ld.shared.u32 	%r813, [%r256+36];
	sub.s32 	%r814, %r319, %r813;
	setp.lt.s32 	%p108, %r814, %r1326;
	max.s32 	%r815, %r814, %r1327;
	max.s32 	%r320, %r814, %r1326;
	selp.b32 	%r1327, %r815, %r1326, %p108;
	add.s32 	%r816, %r1425, 9;
	selp.b32 	%r1328, %r1328, %r816, %p108;
	mov.u32 	%r1326, %r320;
$L__BB0_109:
	setp.eq.s32 	%p109, %r10, 10;
	@%p109 bra 	$L__BB0_172;
	ld.global.nc.u32 	%r326, [%rd5+40];
	setp.lt.s32 	%p110, %r326, 0;
	@%p110 bra 	$L__BB0_112;
	ld.shared.u32 	%r817, [%r256+40];
	sub.s32 	%r818, %r326, %r817;
	setp.lt.s32 	%p111, %r818, %r1326;
	max.s32 	%r819, %r818, %r1327;
	max.s32 	%r327, %r818, %r1326;
	selp.b32 	%r1327, %r819, %r1326, %p111;
	add.s32 	%r820, %r1425, 10;
	selp.b32 	%r1328, %r1328, %r820, %p111;
	mov.u32 	%r1326, %r327;
$L__BB0_112:
	setp.eq.s32 	%p112, %r10, 11;
	@%p112 bra 	$L__BB0_172;
	ld.global.nc.u32 	%r333, [%rd5+44];
	setp.lt.s32 	%p113, %r333, 0;
	@%p113 bra 	$L__BB0_115;
	ld.shared.u32 	%r821, [%r256+44];
	sub.s32 	%r822, %r333, %r821;
	setp.lt.s32 	%p114, %r822, %r1326;
	max.s32 	%r823, %r822, %r1327;
	max.s32 	%r334, %r822, %r1326;
	selp.b32 	%r1327, %r823, %r1326, %p114;
	add.s32 	%r824, %r1425, 11;
	selp.b32 	%r1328, %r1328, %r824, %p114;
	mov.u32 	%r1326, %r334;
$L__BB0_115:
	setp.eq.s32 	%p115, %r10, 12;
	@%p115 bra 	$L__BB0_172;
	ld.global.nc.u32 	%r340, [%rd5+48];
	setp.lt.s32 	%p116, %r340, 0;
	@%p116 bra 	$L__BB0_118;
	ld.shared.u32 	%r825, [%r256+48];
	sub.s32 	%r826, %r340, %r825;
	setp.lt.s32 	%p117, %r826, %r1326;
	max.s32 	%r827, %r826, %r1327;
	max.s32 	%r341, %r826, %r1326;
	selp.b32 	%r1327, %r827, %r1326, %p117;
	add.s32 	%r828, %r1425, 12;
	selp.b32 	%r1328, %r1328, %r828, %p117;
	mov.u32 	%r1326, %r341;
$L__BB0_118:
	setp.eq.s32 	%p118, %r10, 13;
	@%p118 bra 	$L__BB0_172;
	ld.global.nc.u32 	%r347, [%rd5+52];
	setp.lt.s32 	%p119, %r347, 0;
	@%p119 bra 	$L__BB0_121;
	ld.shared.u32 	%r829, [%r256+52];
	sub.s32 	%r830, %r347, %r829;
	setp.lt.s32 	%p120, %r830, %r1326;
	max.s32 	%r831, %r830, %r1327;
	max.s32 	%r348, %r830, %r1326;
	selp.b32 	%r1327, %r831, %r1326, %p120;
	add.s32 	%r832, %r1425, 13;
	selp.b32 	%r1328, %r1328, %r832, %p120;
	mov.u32 	%r1326, %r348;
$L__BB0_121:
	setp.eq.s32 	%p121, %r10, 14;
	@%p121 bra 	$L__BB0_172;
	ld.global.nc.u32 	%r354, [%rd5+56];
	setp.lt.s32 	%p122, %r354, 0;
	@%p122 bra 	$L__BB0_124;
	ld.shared.u32 	%r833, [%r256+56];
	sub.s32 	%r834, %r354, %r833;
	setp.lt.s32 	%p123, %r834, %r1326;
	max.s32 	%r835, %r834, %r1327;
	max.s32 	%r355, %r834, %r1326;
	selp.b32 	%r1327, %r835, %r1326, %p123;
	add.s32 	%r836, %r1425, 14;
	selp.b32 	%r1328, %r1328, %r836, %p123;
	mov.u32 	%r1326, %r355;
$L__BB0_124:
	setp.eq.s32 	%p124, %r10, 15;
	@%p124 bra 	$L__BB0_172;
	ld.global.nc.u32 	%r361, [%rd5+60];
	setp.lt.s32 	%p125, %r361, 0;
	@%p125 bra 	$L__BB0_127;
	ld.shared.u32 	%r837, [%r256+60];
	sub.s32 	%r838, %r361, %r837;
	setp.lt.s32 	%p126, %r838, %r1326;
	max.s32 	%r839, %r838, %r1327;
	max.s32 	%r362, %r838, %r1326;
	selp.b32 	%r1327, %r839, %r1326, %p126;
	add.s32 	%r840, %r1425, 15;
	selp.b32 	%r1328, %r1328, %r840, %p126;
	mov.u32 	%r1326, %r362;
$L__BB0_127:
	setp.eq.s32 	%p127, %r10, 16;
	@%p127 bra 	$L__BB0_172;
	ld.global.nc.u32 	%r368, [%rd5+64];
	setp.lt.s32 	%p128, %r368, 0;
	@%p128 bra 	$L__BB0_130;
	ld.shared.u32 	%r841, [%r256+64];
	sub.s32 	%r842, %r368, %r841;
	setp.lt.s32 	%p129, %r842, %r1326;
	max.s32 	%r843, %r842, %r1327;
	max.s32 	%r369, %r842, %r1326;
	selp.b32 	%r1327, %r843, %r1326, %p129;
	add.s32 	%r844, %r1425, 16;
	selp.b32 	%r1328, %r1328, %r844, %p129;
	mov.u32 	%r1326, %r369;
$L__BB0_130:
	setp.eq.s32 	%p130, %r10, 17;
	@%p130 bra 	$L__BB0_172;
	ld.global.nc.u32 	%r375, [%rd5+68];
	setp.lt.s32 	%p131, %r375, 0;
	@%p131 bra 	$L__BB0_133;
	ld.shared.u32 	%r845, [%r256+68];
	sub.s32 	%r846, %r375, %r845;
	setp.lt.s32 	%p132, %r846, %r1326;
	max.s32 	%r847, %r846, %r1327;
	max.s32 	%r376, %r846, %r1326;
	selp.b32 	%r1327, %r847, %r1326, %p132;
	add.s32 	%r848, %r1425, 17;
	selp.b32 	%r1328, %r1328, %r848, %p132;
	mov.u32 	%r1326, %r376;
$L__BB0_133:
	setp.eq.s32 	%p133, %r10, 18;
	@%p133 bra 	$L__BB0_172;
	ld.global.nc.u32 	%r382, [%rd5+72];
	setp.lt.s32 	%p134, %r382, 0;
	@%p134 bra 	$L__BB0_136;
	ld.shared.u32 	%r849, [%r256+72];
	sub.s32 	%r850, %r382, %r849;
	setp.lt.s32 	%p135, %r850, %r1326;
	max.s32 	%r851, %r850, %r1327;
	max.s32 	%r383, %r850, %r1326;
	selp.b32 	%r1327, %r851, %r1326, %p135;
	add.s32 	%r852, %r1425, 18;
	selp.b32 	%r1328, %r1328, %r852, %p135;
	mov.u32 	%r1326, %r383;
$L__BB0_136:
	setp.eq.s32 	%p136, %r10, 19;
	@%p136 bra 	$L__BB0_172;
	ld.global.nc.u32 	%r389, [%rd5+76];
	setp.lt.s32 	%p137, %r389, 0;
	@%p137 bra 	$L__BB0_139;
	ld.shared.u32 	%r853, [%r256+76];
	sub.s32 	%r854, %r389, %r853;
	setp.lt.s32 	%p138, %r854, %r1326;
	max.s32 	%r855, %r854, %r1327;
	max.s32 	%r390, %r854, %r1326;
	selp.b32 	%r1327, %r855, %r1326, %p138;
	add.s32 	%r856, %r1425, 19;
	selp.b32 	%r1328, %r1328, %r856, %p138;
	mov.u32 	%r1326, %r390;
$L__BB0_139:
	setp.eq.s32 	%p139, %r10, 20;
	@%p139 bra 	$L__BB0_172;
	ld.global.nc.u32 	%r396, [%rd5+80];
	setp.lt.s32 	%p140, %r396, 0;
	@%p140 bra 	$L__BB0_142;
	ld.shared.u32 	%r857, [%r256+80];
	sub.s32 	%r858, %r396, %r857;
	setp.lt.s32 	%p141, %r858, %r1326;
	max.s32 	%r859, %r858, %r1327;
	max.s32 	%r397, %r858, %r1326;
	selp.b32 	%r1327, %r859, %r1326, %p141;
	add.s32 	%r860, %r1425, 20;
	selp.b32 	%r1328, %r1328, %r860, %p141;
	mov.u32 	%r1326, %r397;
$L__BB0_142:
	setp.eq.s32 	%p142, %r10, 21;
	@%p142 bra 	$L__BB0_172;
	ld.global.nc.u32 	%r403, [%rd5+84];
	setp.lt.s32 	%p143, %r403, 0;
	@%p143 bra 	$L__BB0_145;
	ld.shared.u32 	%r861, [%r256+84];
	sub.s32 	%r862, %r403, %r861;
	setp.lt.s32 	%p144, %r862, %r1326;
	max.s32 	%r863, %r862, %r1327;
	max.s32 	%r404, %r862, %r1326;
	selp.b32 	%r1327, %r863, %r1326, %p144;
	add.s32 	%r864, %r1425, 21;
	selp.b32 	%r1328, %r1328, %r864, %p144;
	mov.u32 	%r1326, %r404;
$L__BB0_145:
	setp.eq.s32 	%p145, %r10, 22;
	@%p145 bra 	$L__BB0_172;
	ld.global.nc.u32 	%r410, [%rd5+88];
	setp.lt.s32 	%p146, %r410, 0;
	@%p146 bra 	$L__BB0_148;
	ld.shared.u32 	%r865, [%r256+88];
	sub.s32 	%r866, %r410, %r865;
	setp.lt.s32 	%p147, %r866, %r1326;
	max.s32 	%r867, %r866, %r1327;
	max.s32 	%r411, %r866, %r1326;
	selp.b32 	%r1327, %r867, %r1326, %p147;
	add.s32 	%r868, %r1425, 22;
	selp.b32 	%r1328, %r1328, %r868, %p147;
	mov.u32 	%r1326, %r411;
$L__BB0_148:
	setp.eq.s32 	%p148, %r10, 23;
	@%p148 bra 	$L__BB0_172;
	ld.global.nc.u32 	%r417, [%rd5+92];
	setp.lt.s32 	%p149, %r417, 0;
	@%p149 bra 	$L__BB0_151;
	ld.shared.u32 	%r869, [%r256+92];
	sub.s32 	%r870, %r417, %r869;
	setp.lt.s32 	%p150, %r870, %r1326;
	max.s32 	%r871, %r870, %r1327;
	max.s32 	%r418, %r870, %r1326;
	selp.b32 	%r1327, %r871, %r1326, %p150;
	add.s32 	%r872, %r1425, 23;
	selp.b32 	%r1328, %r1328, %r872, %p150;
	mov.u32 	%r1326, %r418;
$L__BB0_151:
	setp.eq.s32 	%p151, %r10, 24;
	@%p151 bra 	$L__BB0_172;
	ld.global.nc.u32 	%r424, [%rd5+96];
	setp.lt.s32 	%p152, %r424, 0;
	@%p152 bra 	$L__BB0_154;
	ld.shared.u32 	%r873, [%r256+96];
	sub.s32 	%r874, %r424, %r873;
	setp.lt.s32 	%p153, %r874, %r1326;
	max.s32 	%r875, %r874, %r1327;
	max.s32 	%r425, %r874, %r1326;
	selp.b32 	%r1327, %r875, %r1326, %p153;
	add.s32 	%r876, %r1425, 24;
	selp.b32 	%r1328, %r1328, %r876, %p153;
	mov.u32 	%r1326, %r425;
$L__BB0_154:
	setp.eq.s32 	%p154, %r10, 25;
	@%p154 bra 	$L__BB0_172;
	ld.global.nc.u32 	%r431, [%rd5+100];
	setp.lt.s32 	%p155, %r431, 0;
	@%p155 bra 	$L__BB0_157;
	ld.shared.u32 	%r877, [%r256+100];
	sub.s32 	%r878, %r431, %r877;
	setp.lt.s32 	%p156, %r878, %r1326;
	max.s32 	%r879, %r878, %r1327;
	max.s32 	%r432, %r878, %r1326;
	selp.b32 	%r1327, %r879, %r1326, %p156;
	add.s32 	%r880, %r1425, 25;
	selp.b32 	%r1328, %r1328, %r880, %p156;
	mov.u32 	%r1326, %r432;
$L__BB0_157:
	setp.eq.s32 	%p157, %r10, 26;
	@%p157 bra 	$L__BB0_172;
	ld.global.nc.u32 	%r438, [%rd5+104];
	setp.lt.s32 	%p158, %r438, 0;
	@%p158 bra 	$L__BB0_160;
	ld.shared.u32 	%r881, [%r256+104];
	sub.s32 	%r882, %r438, %r881;
	setp.lt.s32 	%p159, %r882, %r1326;
	max.s32 	%r883, %r882, %r1327;
	max.s32 	%r439, %r882, %r1326;
	selp.b32 	%r1327, %r883, %r1326, %p159;
	add.s32 	%r884, %r1425, 26;
	selp.b32 	%r1328, %r1328, %r884, %p159;
	mov.u32 	%r1326, %r439;
$L__BB0_160:
	setp.eq.s32 	%p160, %r10, 27;
	@%p160 bra 	$L__BB0_172;
	ld.global.nc.u32 	%r445, [%rd5+108];
	setp.lt.s32 	%p161, %r445, 0;
	@%p161 bra 	$L__BB0_163;
	ld.shared.u32 	%r885, [%r256+108];
	sub.s32 	%r886, %r445, %r885;
	setp.lt.s32 	%p162, %r886, %r1326;
	max.s32 	%r887, %r886, %r1327;
	max.s32 	%r446, %r886, %r1326;
	selp.b32 	%r1327, %r887, %r1326, %p162;
	add.s32 	%r888, %r1425, 27;
	selp.b32 	%r1328, %r1328, %r888, %p162;
	mov.u32 	%r1326, %r446;
$L__BB0_163:
	setp.eq.s32 	%p163, %r10, 28;
	@%p163 bra 	$L__BB0_172;
	ld.global.nc.u32 	%r452, [%rd5+112];
	setp.lt.s32 	%p164, %r452, 0;
	@%p164 bra 	$L__BB0_166;
	ld.shared.u32 	%r889, [%r256+112];
	sub.s32 	%r890, %r452, %r889;
	setp.lt.s32 	%p165, %r890, %r1326;
	max.s32 	%r891, %r890, %r1327;
	max.s32 	%r453, %r890, %r1326;
	selp.b32 	%r1327, %r891, %r1326, %p165;
	add.s32 	%r892, %r1425, 28;
	selp.b32 	%r1328, %r1328, %r892, %p165;
	mov.u32 	%r1326, %r453;
$L__BB0_166:
	setp.eq.s32 	%p166, %r10, 29;
	@%p166 bra 	$L__BB0_172;
	ld.global.nc.u32 	%r459, [%rd5+116];
	setp.lt.s32 	%p167, %r459, 0;
	@%p167 bra 	$L__BB0_169;
	ld.shared.u32 	%r893, [%r256+116];
	sub.s32 	%r894, %r459, %r893;
	setp.lt.s32 	%p168, %r894, %r1326;
	max.s32 	%r895, %r894, %r1327;
	max.s32 	%r460, %r894, %r1326;
	selp.b32 	%r1327, %r895, %r1326, %p168;
	add.s32 	%r896, %r1425, 29;
	selp.b32 	%r1328, %r1328, %r896, %p168;
	mov.u32 	%r1326, %r460;
$L__BB0_169:
	setp.eq.s32 	%p169, %r10, 30;
	@%p169 bra 	$L__BB0_172;
	ld.global.nc.u32 	%r466, [%rd5+120];
	setp.lt.s32 	%p170, %r466, 0;
	@%p170 bra 	$L__BB0_172;
	ld.shared.u32 	%r897, [%r256+120];
	sub.s32 	%r898, %r466, %r897;
	setp.lt.s32 	%p171, %r898, %r1326;
	max.s32 	%r899, %r898, %r1327;
	max.s32 	%r467, %r898, %r1326;
	selp.b32 	%r1327, %r899, %r1326, %p171;
	add.s32 	%r900, %r1425, 30;
	selp.b32 	%r1328, %r1328, %r900, %p171;
	mov.u32 	%r1326, %r467;
$L__BB0_172:
	setp.eq.s32 	%p172, %r1327, -9999999;
	sub.s32 	%r901, %r1326, %r1327;
	selp.b32 	%r902, 0, %r901, %p172;
	cvt.rn.f32.s32 	%f5, %r902;
	ld.shared.f32 	%f6, [_ZZ29linearAssignmentAuctionKernelIiEviPKT_PiPS0_PcfffiE11auction_eps];
	add.f32 	%f7, %f6, %f5;
	cvt.rzi.s32.f32 	%r903, %f7;
	shl.b32 	%r904, %r1328, 2;
	add.s32 	%r905, %r2, %r904;
	atom.shared.max.s32 	%r906, [%r905], 1;
	mad.lo.s32 	%r907, %r1328, %r615, %r1;
	mul.wide.s32 	%rd27, %r907, 4;
	add.s64 	%rd28, %rd3, %rd27;
	st.global.u32 	[%rd28], %r903;
$L__BB0_173:
	bar.sync 	0;
	shl.b32 	%r908, %r1, 2;
	add.s32 	%r909, %r2, %r908;
	ld.shared.u32 	%r910, [%r909];
	setp.eq.s32 	%p173, %r910, 0;
	@%p173 bra 	$L__BB0_246;
	setp.lt.s32 	%p174, %r615, 1;
	mov.b32 	%r1532, -1;
	mov.b32 	%r1531, 0;
	@%p174 bra 	$L__BB0_242;
	setp.lt.u32 	%p175, %r615, 64;
	mov.b32 	%r1532, -1;
	mov.b32 	%r1528, 0;
	mov.u32 	%r1531, %r1528;
	@%p175 bra 	$L__BB0_178;
	mov.b32 	%r1532, -1;
	mov.b32 	%r1523, 0;
	mov.u32 	%r1531, %r1523;
$L__BB0_177:
	.pragma "nounroll";
	add.s32 	%r918, %r1523, %r9;
	mul.wide.u32 	%rd29, %r918, 4;
	add.s64 	%rd30, %rd3, %rd29;
	ld.global.u32 	%r919, [%rd30];
	setp.gt.s32 	%p176, %r919, %r1531;
	max.s32 	%r920, %r919, %r1531;
	selp.b32 	%r921, %r1523, %r1532, %p176;
	add.s32 	%r922, %r1523, 1;
	ld.global.u32 	%r923, [%rd30+4];
	setp.gt.s32 	%p177, %r923, %r920;
	max.s32 	%r924, %r923, %r920;
	selp.b32 	%r925, %r922, %r921, %p177;
	add.s32 	%r926, %r1523, 2;
	ld.global.u32 	%r927, [%rd30+8];
	setp.gt.s32 	%p178, %r927, %r924;
	max.s32 	%r928, %r927, %r924;
	selp.b32 	%r929, %r926, %r925, %p178;
	add.s32 	%r930, %r1523, 3;
	ld.global.u32 	%r931, [%rd30+12];
	setp.gt.s32 	%p179, %r931, %r928;
	max.s32 	%r932, %r931, %r928;
	selp.b32 	%r933, %r930, %r929, %p179;
	add.s32 	%r934, %r1523, 4;
	ld.global.u32 	%r935, [%rd30+16];
	setp.gt.s32 	%p180, %r935, %r932;
	max.s32 	%r936, %r935, %r932;
	selp.b32 	%r937, %r934, %r933, %p180;
	add.s32 	%r938, %r1523, 5;
	ld.global.u32 	%r939, [%rd30+20];
	setp.gt.s32 	%p181, %r939, %r936;
	max.s32 	%r940, %r939, %r936;
	selp.b32 	%r941, %r938, %r937, %p181;
	add.s32 	%r942, %r1523, 6;
	ld.global.u32 	%r943, [%rd30+24];
	setp.gt.s32 	%p182, %r943, %r940;
	max.s32 	%r944, %r943, %r940;
	selp.b32 	%r945, %r942, %r941, %p182;
	add.s32 	%r946, %r1523, 7;
	ld.global.u32 	%r947, [%rd30+28];
	setp.gt.s32 	%p183, %r947, %r944;
	max.s32 	%r948, %r947, %r944;
	selp.b32 	%r949, %r946, %r945, %p183;
	add.s32 	%r950, %r1523, 8;
	ld.global.u32 	%r951, [%rd30+32];
	setp.gt.s32 	%p184, %r951, %r948;
	max.s32 	%r952, %r951, %r948;
	selp.b32 	%r953, %r950, %r949, %p184;
	add.s32 	%r954, %r1523, 9;
	ld.global.u32 	%r955, [%rd30+36];
	setp.gt.s32 	%p185, %r955, %r952;
	max.s32 	%r956, %r955, %r952;
	selp.b32 	%r957, %r954, %r953, %p185;
	add.s32 	%r958, %r1523, 10;
	ld.global.u32 	%r959, [%rd30+40];
	setp.gt.s32 	%p186, %r959, %r956;
	max.s32 	%r960, %r959, %r956;
	selp.b32 	%r961, %r958, %r957, %p186;
	add.s32 	%r962, %r1523, 11;
	ld.global.u32 	%r963, [%rd30+44];
	setp.gt.s32 	%p187, %r963, %r960;
	max.s32 	%r964, %r963, %r960;
	selp.b32 	%r965, %r962, %r961, %p187;
	add.s32 	%r966, %r1523, 12;
	ld.global.u32 	%r967, [%rd30+48];
	setp.gt.s32 	%p188, %r967, %r964;
	max.s32 	%r968, %r967, %r964;
	selp.b32 	%r969, %r966, %r965, %p188;
	add.s32 	%r970, %r1523, 13;
	ld.global.u32 	%r971, [%rd30+52];
	setp.gt.s32 	%p189, %r971, %r968;
	max.s32 	%r972, %r971, %r968;
	selp.b32 	%r973, %r970, %r969, %p189;
	add.s32 	%r974, %r1523, 14;
	ld.global.u32 	%r975, [%rd30+56];
	setp.gt.s32 	%p190, %r975, %r972;
	max.s32 	%r976, %r975, %r972;
	selp.b32 	%r977, %r974, %r973, %p190;
	add.s32 	%r978, %r1523, 15;
	ld.global.u32 	%r979, [%rd30+60];
	setp.gt.s32 	%p191, %r979, %r976;
	max.s32 	%r980, %r979, %r976;
	selp.b32 	%r981, %r978, %r977, %p191;
	add.s32 	%r982, %r1523, 16;
	ld.global.u32 	%r983, [%rd30+64];
	setp.gt.s32 	%p192, %r983, %r980;
	max.s32 	%r984, %r983, %r980;
	selp.b32 	%r985, %r982, %r981, %p192;
	add.s32 	%r986, %r1523, 17;
	ld.global.u32 	%r987, [%rd30+68];
	setp.gt.s32 	%p193, %r987, %r984;
	max.s32 	%r988, %r987, %r984;
	selp.b32 	%r989, %r986, %r985, %p193;
	add.s32 	%r990, %r1523, 18;
	ld.global.u32 	%r991, [%rd30+72];
	setp.gt.s32 	%p194, %r991, %r988;
	max.s32 	%r992, %r991, %r988;
	selp.b32 	%r993, %r990, %r989, %p194;
	add.s32 	%r994, %r1523, 19;
	ld.global.u32 	%r995, [%rd30+76];
	setp.gt.s32 	%p195, %r995, %r992;
	max.s32 	%r996, %r995, %r992;
	selp.b32 	%r997, %r994, %r993, %p195;
	add.s32 	%r998, %r1523, 20;
	ld.global.u32 	%r999, [%rd30+80];
	setp.gt.s32 	%p196, %r999, %r996;
	max.s32 	%r1000, %r999, %r996;
	selp.b32 	%r1001, %r998, %r997, %p196;
	add.s32 	%r1002, %r1523, 21;
	ld.global.u32 	%r1003, [%rd30+84];
	setp.gt.s32 	%p197, %r1003, %r1000;
	max.s32 	%r1004, %r1003, %r1000;
	selp.b32 	%r1005, %r1002, %r1001, %p197;
	add.s32 	%r1006, %r1523, 22;
	ld.global.u32 	%r1007, [%rd30+88];
	setp.gt.s32 	%p198, %r1007, %r1004;
	max.s32 	%r1008, %r1007, %r1004;
	selp.b32 	%r1009, %r1006, %r1005, %p198;
	add.s32 	%r1010, %r1523, 23;
	ld.global.u32 	%r1011, [%rd30+92];
	setp.gt.s32 	%p199, %r1011, %r1008;
	max.s32 	%r1012, %r1011, %r1008;
	selp.b32 	%r1013, %r1010, %r1009, %p199;
	add.s32 	%r1014, %r1523, 24;
	ld.global.u32 	%r1015, [%rd30+96];
	setp.gt.s32 	%p200, %r1015, %r1012;
	max.s32 	%r1016, %r1015, %r1012;
	selp.b32 	%r1017, %r1014, %r1013, %p200;
	add.s32 	%r1018, %r1523, 25;
	ld.global.u32 	%r1019, [%rd30+100];
	setp.gt.s32 	%p201, %r1019, %r1016;
	max.s32 	%r1020, %r1019, %r1016;
	selp.b32 	%r1021, %r1018, %r1017, %p201;
	add.s32 	%r1022, %r1523, 26;
	ld.global.u32 	%r1023, [%rd30+104];
	setp.gt.s32 	%p202, %r1023, %r1020;
	max.s32 	%r1024, %r1023, %r1020;
	selp.b32 	%r1025, %r1022, %r1021, %p202;
	add.s32 	%r1026, %r1523, 27;
	ld.global.u32 	%r1027, [%rd30+108];
	setp.gt.s32 	%p203, %r1027, %r1024;
	max.s32 	%r1028, %r1027, %r1024;
	selp.b32 	%r1029, %r1026, %r1025, %p203;
	add.s32 	%r1030, %r1523, 28;
	ld.global.u32 	%r1031, [%rd30+112];
	setp.gt.s32 	%p204, %r1031, %r1028;
	max.s32 	%r1032, %r1031, %r1028;
	selp.b32 	%r1033, %r1030, %r1029, %p204;
	add.s32 	%r1034, %r1523, 29;
	ld.global.u32 	%r1035, [%rd30+116];
	setp.gt.s32 	%p205, %r1035, %r1032;
	max.s32 	%r1036, %r1035, %r1032;
	selp.b32 	%r1037, %r1034, %r1033, %p205;
	add.s32 	%r1038, %r1523, 30;
	ld.global.u32 	%r1039, [%rd30+120];
	setp.gt.s32 	%p206, %r1039, %r1036;
	max.s32 	%r1040, %r1039, %r1036;
	selp.b32 	%r1041, %r1038, %r1037, %p206;
	add.s32 	%r1042, %r1523, 31;
	ld.global.u32 	%r1043, [%rd30+124];
	setp.gt.s32 	%p207, %r1043, %r1040;
	max.s32 	%r1044, %r1043, %r1040;
	selp.b32 	%r1045, %r1042, %r1041, %p207;
	add.s32 	%r1046, %r1523, 32;
	ld.global.u32 	%r1047, [%rd30+128];
	setp.gt.s32 	%p208, %r1047, %r1044;
	max.s32 	%r1048, %r1047, %r1044;
	selp.b32 	%r1049, %r1046, %r1045, %p208;
	add.s32 	%r1050, %r1523, 33;
	ld.global.u32 	%r1051, [%rd30+132];
	setp.gt.s32 	%p209, %r1051, %r1048;
	max.s32 	%r1052, %r1051, %r1048;
	selp.b32 	%r1053, %r1050, %r1049, %p209;
	add.s32 	%r1054, %r1523, 34;
	ld.global.u32 	%r1055, [%rd30+136];
	setp.gt.s32 	%p210, %r1055, %r1052;
	max.s32 	%r1056, %r1055, %r1052;
	selp.b32 	%r1057, %r1054, %r1053, %p210;
	add.s32 	%r1058, %r1523, 35;
	ld.global.u32 	%r1059, [%rd30+140];
	setp.gt.s32 	%p211, %r1059, %r1056;
	max.s32 	%r1060, %r1059, %r1056;
	selp.b32 	%r1061, %r1058, %r1057, %p211;
	add.s32 	%r1062, %r1523, 36;
	ld.global.u32 	%r1063, [%rd30+144];
	setp.gt.s32 	%p212, %r1063, %r1060;
	max.s32 	%r1064, %r1063, %r1060;
	selp.b32 	%r1065, %r1062, %r1061, %p212;
	add.s32 	%r1066, %r1523, 37;
	ld.global.u32 	%r1067, [%rd30+148];
	setp.gt.s32 	%p213, %r1067, %r1064;
	max.s32 	%r1068, %r1067, %r1064;
	selp.b32 	%r1069, %r1066, %r1065, %p213;
	add.s32 	%r1070, %r1523, 38;
	ld.global.u32 	%r1071, [%rd30+152];
	setp.gt.s32 	%p214, %r1071, %r1068;
	max.s32 	%r1072, %r1071, %r1068;
	selp.b32 	%r1073, %r1070, %r1069, %p214;
	add.s32 	%r1074, %r1523, 39;
	ld.global.u32 	%r1075, [%rd30+156];
	setp.gt.s32 	%p215, %r1075, %r1072;
	max.s32 	%r1076, %r1075, %r1072;
	selp.b32 	%r1077, %r1074, %r1073, %p215;
	add.s32 	%r1078, %r1523, 40;
	ld.global.u32 	%r1079, [%rd30+160];
	setp.gt.s32 	%p216, %r1079, %r1076;
	max.s32 	%r1080, %r1079, %r1076;
	selp.b32 	%r1081, %r1078, %r1077, %p216;
	add.s32 	%r1082, %r1523, 41;
	ld.global.u32 	%r1083, [%rd30+164];
	setp.gt.s32 	%p217, %r1083, %r1080;
	max.s32 	%r1084, %r1083, %r1080;
	selp.b32 	%r1085, %r1082, %r1081, %p217;
	add.s32 	%r1086, %r1523, 42;
	ld.global.u32 	%r1087, [%rd30+168];
	setp.gt.s32 	%p218, %r1087, %r1084;
	max.s32 	%r1088, %r1087, %r1084;
	selp.b32 	%r1089, %r1086, %r1085, %p218;
	add.s32 	%r1090, %r1523, 43;
	ld.global.u32 	%r1091, [%rd30+172];
	setp.gt.s32 	%p219, %r1091, %r1088;
	max.s32 	%r1092, %r1091, %r1088;
	selp.b32 	%r1093, %r1090, %r1089, %p219;
	add.s32 	%r1094, %r1523, 44;
	ld.global.u32 	%r1095, [%rd30+176];
	setp.gt.s32 	%p220, %r1095, %r1092;
	max.s32 	%r1096, %r1095, %r1092;
	selp.b32 	%r1097, %r1094, %r1093, %p220;
	add.s32 	%r1098, %r1523, 45;
	ld.global.u32 	%r1099, [%rd30+180];
	setp.gt.s32 	%p221, %r1099, %r1096;
	max.s32 	%r1100, %r1099, %r1096;
	selp.b32 	%r1101, %r1098, %r1097, %p221;
	add.s32 	%r1102, %r1523, 46;
	ld.global.u32 	%r1103, [%rd30+184];
	setp.gt.s32 	%p222, %r1103, %r1100;
	max.s32 	%r1104, %r1103, %r1100;
	selp.b32 	%r1105, %r1102, %r1101, %p222;
	add.s32 	%r1106, %r1523, 47;
	ld.global.u32 	%r1107, [%rd30+188];
	setp.gt.s32 	%p223, %r1107, %r1104;
	max.s32 	%r1108, %r1107, %r1104;
	selp.b32 	%r1109, %r1106, %r1105, %p223;
	add.s32 	%r1110, %r1523, 48;
	ld.global.u32 	%r1111, [%rd30+192];
	setp.gt.s32 	%p224, %r1111, %r1108;
	max.s32 	%r1112, %r1111, %r1108;
	selp.b32 	%r1113, %r1110, %r1109, %p224;
	add.s32 	%r1114, %r1523, 49;
	ld.global.u32 	%r1115, [%rd30+196];
	setp.gt.s32 	%p225, %r1115, %r1112;
	max.s32 	%r1116, %r1115, %r1112;
	selp.b32 	%r1117, %r1114, %r1113, %p225;
	add.s32 	%r1118, %r1523, 50;
	ld.global.u32 	%r1119, [%rd30+200];
	setp.gt.s32 	%p226, %r1119, %r1116;
	max.s32 	%r1120, %r1119, %r1116;
	selp.b32 	%r1121, %r1118, %r1117, %p226;
	add.s32 	%r1122, %r1523, 51;
	ld.global.u32 	%r1123, [%rd30+204];
	setp.gt.s32 	%p227, %r1123, %r1120;
	max.s32 	%r1124, %r1123, %r1120;
	selp.b32 	%r1125, %r1122, %r1121, %p227;
	add.s32 	%r1126, %r1523, 52;
	ld.global.u32 	%r1127, [%rd30+208];
	setp.gt.s32 	%p228, %r1127, %r1124;
	max.s32 	%r1128, %r1127, %r1124;
	selp.b32 	%r1129, %r1126, %r1125, %p228;
	add.s32 	%r1130, %r1523, 53;
	ld.global.u32 	%r1131, [%rd30+212];
	setp.gt.s32 	%p229, %r1131, %r1128;
	max.s32 	%r1132, %r1131, %r1128;
	selp.b32 	%r1133, %r1130, %r1129, %p229;
	add.s32 	%r1134, %r1523, 54;
	ld.global.u32 	%r1135, [%rd30+216];
	setp.gt.s32 	%p230, %r1135, %r1132;
	max.s32 	%r1136, %r1135, %r1132;
	selp.b32 	%r1137, %r1134, %r1133, %p230;
	add.s32 	%r1138, %r1523, 55;
	ld.global.u32 	%r1139, [%rd30+220];
	setp.gt.s32 	%p231, %r1139, %r1136;
	max.s32 	%r1140, %r1139, %r1136;
	selp.b32 	%r1141, %r1138, %r1137, %p231;
	add.s32 	%r1142, %r1523, 56;
	ld.global.u32 	%r1143, [%rd30+224];
	setp.gt.s32 	%p232, %r1143, %r1140;
	max.s32 	%r1144, %r1143, %r1140;
	selp.b32 	%r1145, %r1142, %r1141, %p232;
	add.s32 	%r1146, %r1523, 57;
	ld.global.u32 	%r1147, [%rd30+228];
	setp.gt.s32 	%p233, %r1147, %r1144;
	max.s32 	%r1148, %r1147, %r1144;
	selp.b32 	%r1149, %r1146, %r1145, %p233;
	add.s32 	%r1150, %r1523, 58;
	ld.global.u32 	%r1151, [%rd30+232];
	setp.gt.s32 	%p234, %r1151, %r1148;
	max.s32 	%r1152, %r1151, %r1148;
	selp.b32 	%r1153, %r1150, %r1149, %p234;
	add.s32 	%r1154, %r1523, 59;
	ld.global.u32 	%r1155, [%rd30+236];
	setp.gt.s32 	%p235, %r1155, %r1152;
	max.s32 	%r1156, %r1155, %r1152;
	selp.b32 	%r1157, %r1154, %r1153, %p235;
	add.s32 	%r1158, %r1523, 60;
	ld.global.u32 	%r1159, [%rd30+240];
	setp.gt.s32 	%p236, %r1159, %r1156;
	max.s32 	%r1160, %r1159, %r1156;
	selp.b32 	%r1161, %r1158, %r1157, %p236;
	add.s32 	%r1162, %r1523, 61;
	ld.global.u32 	%r1163, [%rd30+244];
	setp.gt.s32 	%p237, %r1163, %r1160;
	max.s32 	%r1164, %r1163, %r1160;
	selp.b32 	%r1165, %r1162, %r1161, %p237;
	add.s32 	%r1166, %r1523, 62;
	ld.global.u32 	%r1167, [%rd30+248];
	setp.gt.s32 	%p238, %r1167, %r1164;
	max.s32 	%r1168, %r1167, %r1164;
	selp.b32 	%r1169, %r1166, %r1165, %p238;
	add.s32 	%r1170, %r1523, 63;
	ld.global.u32 	%r1171, [%rd30+252];
	setp.gt.s32 	%p239, %r1171, %r1168;
	max.s32 	%r1531, %r1171, %r1168;
	selp.b32 	%r1532, %r1170, %r1169, %p239;
	add.s32 	%r1523, %r1523, 64;
	setp.ne.s32 	%p240, %r1523, %r13;
	mov.u32 	%r1528, %r13;
	@%p240 bra 	$L__BB0_177;
$L__BB0_178:
	setp.eq.s32 	%p241, %r12, 0;
	@%p241 bra 	$L__BB0_242;
	setp.eq.s32 	%p242, %r12, 1;
	add.s32 	%r1172, %r1528, %r9;
	mul.wide.u32 	%rd31, %r1172, 4;
	add.s64 	%rd32, %rd3, %rd31;
	ld.global.u32 	%r1173, [%rd32];
	setp.gt.s32 	%p243, %r1173, %r1531;
	max.s32 	%r1531, %r1173, %r1531;
	selp.b32 	%r1532, %r1528, %r1532, %p243;
	@%p242 bra 	$L__BB0_242;
	setp.eq.s32 	%p244, %r12, 2;
	add.s32 	%r1174, %r1528, 1;
	cvt.u64.u32 	%rd34, %r1528;
	add.s64 	%rd35, %rd34, %rd22;
	shl.b64 	%rd36, %rd35, 2;
	add.s64 	%rd6, %rd3, %rd36;
	ld.global.u32 	%r1175, [%rd6+4];
	setp.gt.s32 	%p245, %r1175, %r1531;
	max.s32 	%r1531, %r1175, %r1531;
	selp.b32 	%r1532, %r1174, %r1532, %p245;
	@%p244 bra 	$L__BB0_242;
	setp.eq.s32 	%p246, %r12, 3;
	add.s32 	%r1176, %r1528, 2;
	ld.global.u32 	%r1177, [%rd6+8];
	setp.gt.s32 	%p247, %r1177, %r1531;
	max.s32 	%r1531, %r1177, %r1531;
	selp.b32 	%r1532, %r1176, %r1532, %p247;
	@%p246 bra 	$L__BB0_242;
	setp.eq.s32 	%p248, %r12, 4;
	add.s32 	%r1178, %r1528, 3;
	ld.global.u32 	%r1179, [%rd6+12];
	setp.gt.s32 	%p249, %r1179, %r1531;
	max.s32 	%r1531, %r1179, %r1531;
	selp.b32 	%r1532, %r1178, %r1532, %p249;
	@%p248 bra 	$L__BB0_242;
	setp.eq.s32 	%p250, %r12, 5;
	add.s32 	%r1180, %r1528, 4;
	ld.global.u32 	%r1181, [%rd6+16];
	setp.gt.s32 	%p251, %r1181, %r1531;
	max.s32 	%r1531, %r1181, %r1531;
	selp.b32 	%r1532, %r1180, %r1532, %p251;
	@%p250 bra 	$L__BB0_242;
	setp.eq.s32 	%p252, %r12, 6;
	add.s32 	%r1182, %r1528, 5;
	ld.global.u32 	%r1183, [%rd6+20];
	setp.gt.s32 	%p253, %r1183, %r1531;
	max.s32 	%r1531, %r1183, %r1531;
	selp.b32 	%r1532, %r1182, %r1532, %p253;
	@%p252 bra 	$L__BB0_242;
	setp.eq.s32 	%p254, %r12, 7;
	add.s32 	%r1184, %r1528, 6;
	ld.global.u32 	%r1185, [%rd6+24];
	setp.gt.s32 	%p255, %r1185, %r1531;
	max.s32 	%r1531, %r1185, %r1531;
	selp.b32 	%r1532, %r1184, %r1532, %p255;
	@%p254 bra 	$L__BB0_242;
	setp.eq.s32 	%p256, %r12, 8;
	add.s32 	%r1186, %r1528, 7;
	ld.global.u32 	%r1187, [%rd6+28];
	setp.gt.s32 	%p257, %r1187, %r1531;
	max.s32 	%r1531, %r1187, %r1531;
	selp.b32 	%r1532, %r1186, %r1532, %p257;
	@%p256 bra 	$L__BB0_242;
	setp.eq.s32 	%p258, %r12, 9;
	add.s32 	%r1188, %r1528, 8;
	ld.global.u32 	%r1189, [%rd6+32];
	setp.gt.s32 	%p259, %r1189, %r1531;
	max.s32 	%r1531, %r1189, %r1531;
	selp.b32 	%r1532, %r1188, %r1532, %p259;
	@%p258 bra 	$L__BB0_242;
	setp.eq.s32 	%p260, %r12, 10;
	add.s32 	%r1190, %r1528, 9;
	ld.global.u32 	%r1191, [%rd6+36];
	setp.gt.s32 	%p261, %r1191, %r1531;
	max.s32 	%r1531, %r1191, %r1531;
	selp.b32 	%r1532, %r1190, %r1532, %p261;
	@%p260 bra 	$L__BB0_242;
	setp.eq.s32 	%p262, %r12, 11;
	add.s32 	%r1192, %r1528, 10;
	ld.global.u32 	%r1193, [%rd6+40];
	setp.gt.s32 	%p263, %r1193, %r1531;
	max.s32 	%r1531, %r1193, %r1531;
	selp.b32 	%r1532, %r1192, %r1532, %p263;
	@%p262 bra 	$L__BB0_242;
	setp.eq.s32 	%p264, %r12, 12;
	add.s32 	%r1194, %r1528, 11;
	ld.global.u32 	%r1195, [%rd6+44];
	setp.gt.s32 	%p265, %r1195, %r1531;
	max.s32 	%r1531, %r1195, %r1531;
	selp.b32 	%r1532, %r1194, %r1532, %p265;
	@%p264 bra 	$L__BB0_242;
	setp.eq.s32 	%p266, %r12, 13;
	add.s32 	%r1196, %r1528, 12;
	ld.global.u32 	%r1197, [%rd6+48];
	setp.gt.s32 	%p267, %r1197, %r1531;
	max.s32 	%r1531, %r1197, %r1531;
	selp.b32 	%r1532, %r1196, %r1532, %p267;
	@%p266 bra 	$L__BB0_242;
	setp.eq.s32 	%p268, %r12, 14;
	add.s32 	%r1198, %r1528, 13;
	ld.global.u32 	%r1199, [%rd6+52];
	setp.gt.s32 	%p269, %r1199, %r1531;
	max.s32 	%r1531, %r1199, %r1531;
	selp.b32 	%r1532, %r1198, %r1532, %p269;
	@%p268 bra 	$L__BB0_242;
	setp.eq.s32 	%p270, %r12, 15;
	add.s32 	%r1200, %r1528, 14;
	ld.global.u32 	%r1201, [%rd6+56];
	setp.gt.s32 	%p271, %r1201, %r1531;
	max.s32 	%r1531, %r1201, %r1531;
	selp.b32 	%r1532, %r1200, %r1532, %p271;
	@%p270 bra 	$L__BB0_242;
	setp.eq.s32 	%p272, %r12, 16;
	add.s32 	%r1202, %r1528, 15;
	ld.global.u32 	%r1203, [%rd6+60];
	setp.gt.s32 	%p273, %r1203, %r1531;
	max.s32 	%r1531, %r1203, %r1531;
	selp.b32 	%r1532, %r1202, %r1532, %p273;
	@%p272 bra 	$L__BB0_242;
	setp.eq.s32 	%p274, %r12, 17;
	add.s32 	%r1204, %r1528, 16;
	ld.global.u32 	%r1205, [%rd6+64];
	setp.gt.s32 	%p275, %r1205, %r1531;
	max.s32 	%r1531, %r1205, %r1531;
	selp.b32 	%r1532, %r1204, %r1532, %p275;
	@%p274 bra 	$L__BB0_242;
	setp.eq.s32 	%p276, %r12, 18;
	add.s32 	%r1206, %r1528, 17;
	ld.global.u32 	%r1207, [%rd6+68];
	setp.gt.s32 	%p277, %r1207, %r1531;
	max.s32 	%r1531, %r1207, %r1531;
	selp.b32 	%r1532, %r1206, %r1532, %p277;
	@%p276 bra 	$L__BB0_242;
	setp.eq.s32 	%p278, %r12, 19;
	add.s32 	%r1208, %r1528, 18;
	ld.global.u32 	%r1209, [%rd6+72];
	setp.gt.s32 	%p279, %r1209, %r1531;
	max.s32 	%r1531, %r1209, %r1531;
	selp.b32 	%r1532, %r1208, %r1532, %p279;
	@%p278 bra 	$L__BB0_242;
	setp.eq.s32 	%p280, %r12, 20;
	add.s32 	%r1210, %r1528, 19;
	ld.global.u32 	%r1211, [%rd6+76];
	setp.gt.s32 	%p281, %r1211, %r1531;
	max.s32 	%r1531, %r1211, %r1531;
	selp.b32 	%r1532, %r1210, %r1532, %p281;
	@%p280 bra 	$L__BB0_242;
	setp.eq.s32 	%p282, %r12, 21;
	add.s32 	%r1212, %r1528, 20;
	ld.global.u32 	%r1213, [%rd6+80];
	setp.gt.s32 	%p283, %r1213, %r1531;
	max.s32 	%r1531, %r1213, %r1531;
	selp.b32 	%r1532, %r1212, %r1532, %p283;
	@%p282 bra 	$L__BB0_242;
	setp.eq.s32 	%p284, %r12, 22;
	add.s32 	%r1214, %r1528, 21;
	ld.global.u32 	%r1215, [%rd6+84];
	setp.gt.s32 	%p285, %r1215, %r1531;
	max.s32 	%r1531, %r1215, %r1531;
	selp.b32 	%r1532, %r1214, %r1532, %p285;
	@%p284 bra 	$L__BB0_242;
	setp.eq.s32 	%p286, %r12, 23;
	add.s32 	%r1216, %r1528, 22;
	ld.global.u32 	%r1217, [%rd6+88];
	setp.gt.s32 	%p287, %r1217, %r1531;
	max.s32 	%r1531, %r1217, %r1531;
	selp.b32 	%r1532, %r1216, %r1532, %p287;
	@%p286 bra 	$L__BB0_242;
	setp.eq.s32 	%p288, %r12, 24;
	add.s32 	%r1218, %r1528, 23;
	ld.global.u32 	%r1219, [%rd6+92];
	setp.gt.s32 	%p289, %r1219, %r1531;
	max.s32 	%r1531, %r1219, %r1531;
	selp.b32 	%r1532, %r1218, %r1532, %p289;
	@%p288 bra 	$L__BB0_242;
	setp.eq.s32 	%p290, %r12, 25;
	add.s32 	%r1220, %r1528, 24;
	ld.global.u32 	%r1221, [%rd6+96];
	setp.gt.s32 	%p291, %r1221, %r1531;
	max.s32 	%r1531, %r1221, %r1531;
	selp.b32 	%r1532, %r1220, %r1532, %p291;
	@%p290 bra 	$L__BB0_242;
	setp.eq.s32 	%p292, %r12, 26;
	add.s32 	%r1222, %r1528, 25;
	ld.global.u32 	%r1223, [%rd6+100];
	setp.gt.s32 	%p293, %r1223, %r1531;
	max.s32 	%r1531, %r1223, %r1531;
	selp.b32 	%r1532, %r1222, %r1532, %p293;
	@%p292 bra 	$L__BB0_242;
	setp.eq.s32 	%p294, %r12, 27;
	add.s32 	%r1224, %r1528, 26;
	ld.global.u32 	%r1225, [%rd6+104];
	setp.gt.s32 	%p295, %r1225, %r1531;
	max.s32 	%r1531, %r1225, %r1531;
	selp.b32 	%r1532, %r1224, %r1532, %p295;
	@%p294 bra 	$L__BB0_242;
	setp.eq.s32 	%p296, %r12, 28;
	add.s32 	%r1226, %r1528, 27;
	ld.global.u32 	%r1227, [%rd6+108];
	setp.gt.s32 	%p297, %r1227, %r1531;
	max.s32 	%r1531, %r1227, %r1531;
	selp.b32 	%r1532, %r1226, %r1532, %p297;
	@%p296 bra 	$L__BB0_242;
	setp.eq.s32 	%p298, %r12, 29;
	add.s32 	%r1228, %r1528, 28;
	ld.global.u32 	%r1229, [%rd6+112];
	setp.gt.s32 	%p299, %r1229, %r1531;
	max.s32 	%r1531, %r1229, %r1531;
	selp.b32 	%r1532, %r1228, %r1532, %p299;
	@%p298 bra 	$L__BB0_242;
	setp.eq.s32 	%p300, %r12, 30;
	add.s32 	%r1230, %r1528, 29;
	ld.global.u32 	%r1231, [%rd6+116];
	setp.gt.s32 	%p301, %r1231, %r1531;
	max.s32 	%r1531, %r1231, %r1531;
	selp.b32 	%r1532, %r1230, %r1532, %p301;
	@%p300 bra 	$L__BB0_242;
	setp.eq.s32 	%p302, %r12, 31;
	add.s32 	%r1232, %r1528, 30;
	ld.global.u32 	%r1233, [%rd6+120];
	setp.gt.s32 	%p303, %r1233, %r1531;
	max.s32 	%r1531, %r1233, %r1531;
	selp.b32 	%r1532, %r1232, %r1532, %p303;
	@%p302 bra 	$L__BB0_242;
	setp.eq.s32 	%p304, %r12, 32;
	add.s32 	%r1234, %r1528, 31;
	ld.global.u32 	%r1235, [%rd6+124];
	setp.gt.s32 	%p305, %r1235, %r1531;
	max.s32 	%r1531, %r1235, %r1531;
	selp.b32 	%r1532, %r1234, %r1532, %p305;
	@%p304 bra 	$L__BB0_242;
	setp.eq.s32 	%p306, %r12, 33;
	add.s32 	%r1236, %r1528, 32;
	ld.global.u32 	%r1237, [%rd6+128];
	setp.gt.s32 	%p307, %r1237, %r1531;
	max.s32 	%r1531, %r1237, %r1531;
	selp.b32 	%r1532, %r1236, %r1532, %p307;
	@%p306 bra 	$L__BB0_242;
	setp.eq.s32 	%p308, %r12, 34;
	add.s32 	%r1238, %r1528, 33;
	ld.global.u32 	%r1239, [%rd6+132];
	setp.gt.s32 	%p309, %r1239, %r1531;
	max.s32 	%r1531, %r1239, %r1531;
	selp.b32 	%r1532, %r1238, %r1532, %p309;
	@%p308 bra 	$L__BB0_242;
	setp.eq.s32 	%p310, %r12, 35;
	add.s32 	%r1240, %r1528, 34;
	ld.global.u32 	%r1241, [%rd6+136];
	setp.gt.s32 	%p311, %r1241, %r1531;
	max.s32 	%r1531, %r1241, %r1531;
	selp.b32 	%r1532, %r1240, %r1532, %p311;
	@%p310 bra 	$L__BB0_242;
	setp.eq.s32 	%p312, %r12, 36;
	add.s32 	%r1242, %r1528, 35;
	ld.global.u32 	%r1243, [%rd6+140];
	setp.gt.s32 	%p313, %r1243, %r1531;
	max.s32 	%r1531, %r1243, %r1531;
	selp.b32 	%r1532, %r1242, %r1532, %p313;
	@%p312 bra 	$L__BB0_242;
	setp.eq.s32 	%p314, %r12, 37;
	add.s32 	%r1244, %r1528, 36;
	ld.global.u32 	%r1245, [%rd6+144];
	setp.gt.s32 	%p315, %r1245, %r1531;
	max.s32 	%r1531, %r1245, %r1531;
	selp.b32 	%r1532, %r1244, %r1532, %p315;
	@%p314 bra 	$L__BB0_242;
	setp.eq.s32 	%p316, %r12, 38;
	add.s32 	%r1246, %r1528, 37;
	ld.global.u32 	%r1247, [%rd6+148];
	setp.gt.s32 	%p317, %r1247, %r1531;
	max.s32 	%r1531, %r1247, %r1531;
	selp.b32 	%r1532, %r1246, %r1532, %p317;
	@%p316 bra 	$L__BB0_242;
	setp.eq.s32 	%p318, %r12, 39;
	add.s32 	%r1248, %r1528, 38;
	ld.global.u32 	%r1249, [%rd6+152];
	setp.gt.s32 	%p319, %r1249, %r1531;
	max.s32 	%r1531, %r1249, %r1531;
	selp.b32 	%r1532, %r1248, %r1532, %p319;
	@%p318 bra 	$L__BB0_242;
	setp.eq.s32 	%p320, %r12, 40;
	add.s32 	%r1250, %r1528, 39;
	ld.global.u32 	%r1251, [%rd6+156];
	setp.gt.s32 	%p321, %r1251, %r1531;
	max.s32 	%r1531, %r1251, %r1531;
	selp.b32 	%r1532, %r1250, %r1532, %p321;
	@%p320 bra 	$L__BB0_242;
	setp.eq.s32 	%p322, %r12, 41;
	add.s32 	%r1252, %r1528, 40;
	ld.global.u32 	%r1253, [%rd6+160];
	setp.gt.s32 	%p323, %r1253, %r1531;
	max.s32 	%r1531, %r1253, %r1531;
	selp.b32 	%r1532, %r1252, %r1532, %p323;
	@%p322 bra 	$L__BB0_242;
	setp.eq.s32 	%p324, %r12, 42;
	add.s32 	%r1254, %r1528, 41;
	ld.global.u32 	%r1255, [%rd6+164];
	setp.gt.s32 	%p325, %r1255, %r1531;
	max.s32 	%r1531, %r1255, %r1531;
	selp.b32 	%r1532, %r1254, %r1532, %p325;
	@%p324 bra 	$L__BB0_242;
	setp.eq.s32 	%p326, %r12, 43;
	add.s32 	%r1256, %r1528, 42;
	ld.global.u32 	%r1257, [%rd6+168];
	setp.gt.s32 	%p327, %r1257, %r1531;
	max.s32 	%r1531, %r1257, %r1531;
	selp.b32 	%r1532, %r1256, %r1532, %p327;
	@%p326 bra 	$L__BB0_242;
	setp.eq.s32 	%p328, %r12, 44;
	add.s32 	%r1258, %r1528, 43;
	ld.global.u32 	%r1259, [%rd6+172];
	setp.gt.s32 	%p329, %r1259, %r1531;
	max.s32 	%r1531, %r1259, %r1531;
	selp.b32 	%r1532, %r1258, %r1532, %p329;
	@%p328 bra 	$L__BB0_242;
	setp.eq.s32 	%p330, %r12, 45;
	add.s32 	%r1260, %r1528, 44;
	ld.global.u32 	%r1261, [%rd6+176];
	setp.gt.s32 	%p331, %r1261, %r1531;
	max.s32 	%r1531, %r1261, %r1531;
	selp.b32 	%r1532, %r1260, %r1532, %p331;
	@%p330 bra 	$L__BB0_242;
	setp.eq.s32 	%p332, %r12, 46;
	add.s32 	%r1262, %r1528, 45;
	ld.global.u32 	%r1263, [%rd6+180];
	setp.gt.s32 	%p333, %r1263, %r1531;
	max.s32 	%r1531, %r1263, %r1531;
	selp.b32 	%r1532, %r1262, %r1532, %p333;
	@%p332 bra 	$L__BB0_242;
	setp.eq.s32 	%p334, %r12, 47;
	add.s32 	%r1264, %r1528, 46;
	ld.global.u32 	%r1265, [%rd6+184];
	setp.gt.s32 	%p335, %r1265, %r1531;
	max.s32 	%r1531, %r1265, %r1531;
	selp.b32 	%r1532, %r1264, %r1532, %p335;
	@%p334 bra 	$L__BB0_242;
	setp.eq.s32 	%p336, %r12, 48;
	add.s32 	%r1266, %r1528, 47;
	ld.global.u32 	%r1267, [%rd6+188];
	setp.gt.s32 	%p337, %r1267, %r1531;
	max.s32 	%r1531, %r1267, %r1531;
	selp.b32 	%r1532, %r1266, %r1532, %p337;
	@%p336 bra 	$L__BB0_242;
	setp.eq.s32 	%p338, %r12, 49;
	add.s32 	%r1268, %r1528, 48;
	ld.global.u32 	%r1269, [%rd6+192];
	setp.gt.s32 	%p339, %r1269, %r1531;
	max.s32 	%r1531, %r1269, %r1531;
	selp.b32 	%r1532, %r1268, %r1532, %p339;
	@%p338 bra 	$L__BB0_242;
	setp.eq.s32 	%p340, %r12, 50;
	add.s32 	%r1270, %r1528, 49;
	ld.global.u32 	%r1271, [%rd6+196];
	setp.gt.s32 	%p341, %r1271, %r1531;
	max.s32 	%r1531, %r1271, %r1531;
	selp.b32 	%r1532, %r1270, %r1532, %p341;
	@%p340 bra 	$L__BB0_242;
	setp.eq.s32 	%p342, %r12, 51;
	add.s32 	%r1272, %r1528, 50;
	ld.global.u32 	%r1273, [%rd6+200];
	setp.gt.s32 	%p343, %r1273, %r1531;
	max.s32 	%r1531, %r1273, %r1531;
	selp.b32 	%r1532, %r1272, %r1532, %p343;
	@%p342 bra 	$L__BB0_242;
	setp.eq.s32 	%p344, %r12, 52;
	add.s32 	%r1274, %r1528, 51;
	ld.global.u32 	%r1275, [%rd6+204];
	setp.gt.s32 	%p345, %r1275, %r1531;
	max.s32 	%r1531, %r1275, %r1531;
	selp.b32 	%r1532, %r1274, %r1532, %p345;
	@%p344 bra 	$L__BB0_242;
	setp.eq.s32 	%p346, %r12, 53;
	add.s32 	%r1276, %r1528, 52;
	ld.global.u32 	%r1277, [%rd6+208];
	setp.gt.s32 	%p347, %r1277, %r1531;
	max.s32 	%r1531, %r1277, %r1531;
	selp.b32 	%r1532, %r1276, %r1532, %p347;
	@%p346 bra 	$L__BB0_242;
	setp.eq.s32 	%p348, %r12, 54;
	add.s32 	%r1278, %r1528, 53;
	ld.global.u32 	%r1279, [%rd6+212];
	setp.gt.s32 	%p349, %r1279, %r1531;
	max.s32 	%r1531, %r1279, %r1531;
	selp.b32 	%r1532, %r1278, %r1532, %p349;
	@%p348 bra 	$L__BB0_242;
	setp.eq.s32 	%p350, %r12, 55;
	add.s32 	%r1280, %r1528, 54;
	ld.global.u32 	%r1281, [%rd6+216];
	setp.gt.s32 	%p351, %r1281, %r1531;
	max.s32 	%r1531, %r1281, %r1531;
	selp.b32 	%r1532, %r1280, %r1532, %p351;
	@%p350 bra 	$L__BB0_242;
	setp.eq.s32 	%p352, %r12, 56;
	add.s32 	%r1282, %r1528, 55;
	ld.global.u32 	%r1283, [%rd6+220];
	setp.gt.s32 	%p353, %r1283, %r1531;
	max.s32 	%r1531, %r1283, %r1531;
	selp.b32 	%r1532, %r1282, %r1532, %p353;
	@%p352 bra 	$L__BB0_242;
	setp.eq.s32 	%p354, %r12, 57;
	add.s32 	%r1284, %r1528, 56;
	ld.global.u32 	%r1285, [%rd6+224];
	setp.gt.s32 	%p355, %r1285, %r1531;
	max.s32 	%r1531, %r1285, %r1531;
	selp.b32 	%r1532, %r1284, %r1532, %p355;
	@%p354 bra 	$L__BB0_242;
	setp.eq.s32 	%p356, %r12, 58;
	add.s32 	%r1286, %r1528, 57;
	ld.global.u32 	%r1287, [%rd6+228];
	setp.gt.s32 	%p357, %r1287, %r1531;
	max.s32 	%r1531, %r1287, %r1531;
	selp.b32 	%r1532, %r1286, %r1532, %p357;
	@%p356 bra 	$L__BB0_242;
	setp.eq.s32 	%p358, %r12, 59;
	add.s32 	%r1288, %r1528, 58;
	ld.global.u32 	%r1289, [%rd6+232];
	setp.gt.s32 	%p359, %r1289, %r1531;
	max.s32 	%r1531, %r1289, %r1531;
	selp.b32 	%r1532, %r1288, %r1532, %p359;
	@%p358 bra 	$L__BB0_242;
	setp.eq.s32 	%p360, %r12, 60;
	add.s32 	%r1290, %r1528, 59;
	ld.global.u32 	%r1291, [%rd6+236];
	setp.gt.s32 	%p361, %r1291, %r1531;
	max.s32 	%r1531, %r1291, %r1531;
	selp.b32 	%r1532, %r1290, %r1532, %p361;
	@%p360 bra 	$L__BB0_242;
	setp.eq.s32 	%p362, %r12, 61;
	add.s32 	%r1292, %r1528, 60;
	ld.global.u32 	%r1293, [%rd6+240];
	setp.gt.s32 	%p363, %r1293, %r1531;
	max.s32 	%r1531, %r1293, %r1531;
	selp.b32 	%r1532, %r1292, %r1532, %p363;
	@%p362 bra 	$L__BB0_242;
	setp.eq.s32 	%p364, %r12, 62;
	add.s32 	%r1294, %r1528, 61;
	ld.global.u32 	%r1295, [%rd6+244];
	setp.gt.s32 	%p365, %r1295, %r1531;
	max.s32 	%r1531, %r1295, %r1531;
	selp.b32 	%r1532, %r1294, %r1532, %p365;
	@%p364 bra 	$L__BB0_242;
	add.s32 	%r1296, %r1528, 62;
	ld.global.u32 	%r1297, [%rd6+248];
	setp.gt.s32 	%p366, %r1297, %r1531;
	max.s32 	%r1531, %r1297, %r1531;
	selp.b32 	%r1532, %r1296, %r1532, %p366;
$L__BB0_242:
	ld.shared.u32 	%r613, [%r6];
	setp.lt.s32 	%p367, %r613, 0;
	@%p367 bra 	$L__BB0_244;
	shl.b32 	%r1299, %r613, 2;
	add.s32 	%r1300, %r3, %r1299;
	mov.b32 	%r1301, -1;
	st.shared.u32 	[%r1300], %r1301;
	bra.uni 	$L__BB0_245;
$L__BB0_244:
	atom.shared.add.u32 	%r1298, [_ZZ29linearAssignmentAuctionKernelIiEviPKT_PiPS0_PcfffiE12num_assigned], 1;
$L__BB0_245:
	shl.b32 	%r1302, %r1, 2;
	mov.u32 	%r1303, s_data;
	add.s32 	%r1304, %r1303, %r1302;
	ld.shared.u32 	%r1305, [%r1304];
	add.s32 	%r1306, %r1305, %r1531;
	st.shared.u32 	[%r1304], %r1306;
	shl.b32 	%r1307, %r1532, 2;
	add.s32 	%r1308, %r3, %r1307;
	st.shared.u32 	[%r1308], %r1;
	st.shared.u32 	[%r6], %r1532;
$L__BB0_246:
	setp.ne.s32 	%p368, %r1, 0;
	bar.sync 	0;
	@%p368 bra 	$L__BB0_248;
	ld.shared.u32 	%r1309, [_ZZ29linearAssignmentAuctionKernelIiEviPKT_PiPS0_PcfffiE13num_iteration];
	add.s32 	%r1310, %r1309, 1;
	st.shared.u32 	[_ZZ29linearAssignmentAuctionKernelIiEviPKT_PiPS0_PcfffiE13num_iteration], %r1310;
$L__BB0_248:
	bar.sync 	0;
	ld.shared.u32 	%r1311, [_ZZ29linearAssignmentAuctionKernelIiEviPKT_PiPS0_PcfffiE12num_assigned];
	setp.lt.s32 	%p369, %r1311, %r615;
	ld.shared.u32 	%r1312, [_ZZ29linearAssignmentAuctionKernelIiEviPKT_PiPS0_PcfffiE13num_iteration];
	setp.lt.s32 	%p370, %r1312, %r616;
	and.pred  	%p371, %p369, %p370;
	@%p371 bra 	$L__BB0_7;
$L__BB0_249:
	setp.ne.s32 	%p372, %r1, 0;
	@%p372 bra 	$L__BB0_251;
	ld.param.f32 	%f13, [_Z29linearAssignmentAuctionKernelIiEviPKT_PiPS0_Pcfffi_param_7];
	ld.shared.f32 	%f8, [_ZZ29linearAssignmentAuctionKernelIiEviPKT_PiPS0_PcfffiE11auction_eps];
	mul.f32 	%f9, %f13, %f8;
	st.shared.f32 	[_ZZ29linearAssignmentAuctionKernelIiEviPKT_PiPS0_PcfffiE11auction_eps], %f9;
$L__BB0_251:
	ld.param.f32 	%f12, [_Z29linearAssignmentAuctionKernelIiEviPKT_PiPS0_Pcfffi_param_6];
	bar.sync 	0;
	ld.shared.f32 	%f10, [_ZZ29linearAssignmentAuctionKernelIiEviPKT_PiPS0_PcfffiE11auction_eps];
	setp.ge.f32 	%p373, %f10, %f12;
	ld.shared.u32 	%r1314, [_ZZ29linearAssignmentAuctionKernelIiEviPKT_PiPS0_PcfffiE13num_iteration];
	setp.lt.s32 	%p374, %r1314, %r616;
	and.pred  	%p375, %p373, %p374;
	@%p375 bra 	$L__BB0_4;
$L__BB0_252:
	setp.ne.s32 	%p376, %r1, 0;
	bar.sync 	0;
	@%p376 bra 	$L__BB0_254;
	ld.param.u64 	%rd47, [_Z29linearAssignmentAuctionKernelIiEviPKT_PiPS0_Pcfffi_param_4];
	ld.shared.u32 	%r1316, [_ZZ29linearAssignmentAuctionKernelIiEviPKT_PiPS0_PcfffiE12num_assigned];
	setp.eq.s32 	%p377, %r1316, %r615;
	selp.u16 	%rs1, 1, 0, %p377;
	cvta.to.global.u64 	%rd37, %rd47;
	mov.u32 	%r1317, %ctaid.x;
	cvt.u64.u32 	%rd38, %r1317;
	add.s64 	%rd39, %rd37, %rd38;
	st.global.u8 	[%rd39], %rs1;
$L__BB0_254:
	ld.param.u64 	%rd46, [_Z29linearAssignmentAuctionKernelIiEviPKT_PiPS0_Pcfffi_param_2];
	cvta.to.global.u64 	%rd40, %rd46;
	cvt.s64.s32 	%rd41, %r4;
	ld.shared.u32 	%r1318, [%r5];
	cvt.u64.u32 	%rd42, %r1;
	add.s64 	%rd43, %rd41, %rd42;
	shl.b64 	%rd44, %rd43, 2;
	add.s64 	%rd45, %rd40, %rd44;
	st.global.u32 	[%rd45], %r1318;
	ret;

}


// ===== COMPILED SASS (sm_100) =====

	.target	sm_100

	.elftype	@"ET_EXEC"


//--------------------- .note.nv.tkinfo           --------------------------
	.section	.note.nv.tkinfo,"",@"SHT_NOTE"
	.sectionflags	@"SHF_NOTE_NV_TKINFO"
	.tkinfo
        /*0018*/ 	.word	0x00000002
        /*0030*/ 	.string	""
        /*0030*/ 	.string	"ptxas"
        /*0030*/ 	.string	"Cuda compilation tools, release 13.0, V13.0.88"
        /*0030*/ 	.string	"Build cuda_13.0.r13.0/compiler.36424714_0"
        /*0030*/ 	.string	"-arch sm_100 -m 64 "



//--------------------- .note.nv.cuinfo           --------------------------
	.section	.note.nv.cuinfo,"",@"SHT_NOTE"
	.sectionflags	@"SHF_NOTE_NV_CUINFO"
        /*0018*/ 	.short	0x0002
        /*001a*/ 	.short	0x0064
        /*001c*/ 	.short	0x0082
	.zero		2


//--------------------- .nv.info                  --------------------------
	.section	.nv.info,"",@"SHT_CUDA_INFO"
	.align	4


	//----- nvinfo : EIATTR_REGCOUNT
	.align		4
        /*0000*/ 	.byte	0x04, 0x2f
        /*0002*/ 	.short	(.L_1 - .L_0)
	.align		4
.L_0:
        /*0004*/ 	.word	index@(_Z29linearAssignmentAuctionKernelIiEviPKT_PiPS0_Pcfffi)
        /*0008*/ 	.word	0x00000020


	//----- nvinfo : EIATTR_FRAME_SIZE
	.align		4
.L_1:
        /*000c*/ 	.byte	0x04, 0x11
        /*000e*/ 	.short	(.L_3 - .L_2)
	.align		4
.L_2:
        /*0010*/ 	.word	index@(_Z29linearAssignmentAuctionKernelIiEviPKT_PiPS0_Pcfffi)
        /*0014*/ 	.word	0x00000000


	//----- nvinfo : EIATTR_MIN_STACK_SIZE
	.align		4
.L_3:
        /*0018*/ 	.byte	0x04, 0x12
        /*001a*/ 	.short	(.L_5 - .L_4)
	.align		4
.L_4:
        /*001c*/ 	.word	index@(_Z29linearAssignmentAuctionKernelIiEviPKT_PiPS0_Pcfffi)
        /*0020*/ 	.word	0x00000000
.L_5:


//--------------------- .nv.compat                --------------------------
	.section	.nv.compat,"",@"SHT_CUDA_COMPAT_INFO"
	.align	4
        /*0000*/ 	.byte	0x02, 0x09, 0x00, 0x00, 0x02, 0x02, 0x01, 0x00, 0x02, 0x05, 0x05, 0x00, 0x03, 0x07, 0x01, 0x01
        /*0010*/ 	.byte	0x02, 0x03, 0x00, 0x00, 0x02, 0x06, 0x01, 0x00, 0x04, 0x0b, 0x08, 0x00, 0x09, 0x00, 0x00, 0x00
        /*0020*/ 	.byte	0x00, 0x00, 0x00, 0x00


//--------------------- .nv.info._Z29linearAssignmentAuctionKernelIiEviPKT_PiPS0_Pcfffi --------------------------
	.section	.nv.info._Z29linearAssignmentAuctionKernelIiEviPKT_PiPS0_Pcfffi,"",@"SHT_CUDA_INFO"
	.sectionflags	@""
	.align	4


	//----- nvinfo : EIATTR_CUDA_API_VERSION
	.align		4
        /*0000*/ 	.byte	0x04, 0x37
        /*0002*/ 	.short	(.L_7 - .L_6)
.L_6:
        /*0004*/ 	.word	0x00000082


	//----- nvinfo : EIATTR_KPARAM_INFO
	.align		4
.L_7:
        /*0008*/ 	.byte	0x04, 0x17
        /*000a*/ 	.short	(.L_9 - .L_8)
.L_8:
        /*000c*/ 	.word	0x00000000
        /*0010*/ 	.short	0x0008
        /*0012*/ 	.short	0x0034
        /*0014*/ 	.byte	0x00, 0xf0, 0x11, 0x00


	//----- nvinfo : EIATTR_KPARAM_INFO
	.align		4
.L_9:
        /*0018*/ 	.byte	0x04, 0x17
        /*001a*/ 	.short	(.L_11 - .L_10)
.L_10:
        /*001c*/ 	.word	0x00000000
        /*0020*/ 	.short	0x0007
        /*0022*/ 	.short	0x0030
        /*0024*/ 	.byte	0x00, 0xf0, 0x11, 0x00


	//----- nvinfo : EIATTR_KPARAM_INFO
	.align		4
.L_11:
        /*0028*/ 	.byte	0x04, 0x17
        /*002a*/ 	.short	(.L_13 - .L_12)
.L_12:
        /*002c*/ 	.word	0x00000000
        /*0030*/ 	.short	0x0006
        /*0032*/ 	.short	0x002c
        /*0034*/ 	.byte	0x00, 0xf0, 0x11, 0x00


	//----- nvinfo : EIATTR_KPARAM_INFO
	.align		4
.L_13:
        /*0038*/ 	.byte	0x04, 0x17
        /*003a*/ 	.short	(.L_15 - .L_14)
.L_14:
        /*003c*/ 	.word	0x00000000
        /*0040*/ 	.short	0x0005
        /*0042*/ 	.short	0x0028
        /*0044*/ 	.byte	0x00, 0xf0, 0x11, 0x00


	//----- nvinfo : EIATTR_KPARAM_INFO
	.align		4
.L_15:
        /*0048*/ 	.byte	0x04, 0x17
        /*004a*/ 	.short	(.L_17 - .L_16)
.L_16:
        /*004c*/ 	.word	0x00000000
        /*0050*/ 	.short	0x0004
        /*0052*/ 	.short	0x0020
        /*0054*/ 	.byte	0x00, 0xf5, 0x21, 0x00


	//----- nvinfo : EIATTR_KPARAM_INFO
	.align		4
.L_17:
        /*0058*/ 	.byte	0x04, 0x17
        /*005a*/ 	.short	(.L_19 - .L_18)
.L_18:
        /*005c*/ 	.word	0x00000000
        /*0060*/ 	.short	0x0003
        /*0062*/ 	.short	0x0018
        /*0064*/ 	.byte	0x00, 0xf5, 0x21, 0x00


	//----- nvinfo : EIATTR_KPARAM_INFO
	.align		4
.L_19:
        /*0068*/ 	.byte	0x04, 0x17
        /*006a*/ 	.short	(.L_21 - .L_20)
.L_20:
        /*006c*/ 	.word	0x00000000
        /*0070*/ 	.short	0x0002
        /*0072*/ 	.short	0x0010
        /*0074*/ 	.byte	0x00, 0xf5, 0x21, 0x00


	//----- nvinfo : EIATTR_KPARAM_INFO
	.align		4
.L_21:
        /*0078*/ 	.byte	0x04, 0x17
        /*007a*/ 	.short	(.L_23 - .L_22)
.L_22:
        /*007c*/ 	.word	0x00000000
        /*0080*/ 	.short	0x0001
        /*0082*/ 	.short	0x0008
        /*0084*/ 	.byte	0x00, 0xf5, 0x21, 0x00


	//----- nvinfo : EIATTR_KPARAM_INFO
	.align		4
.L_23:
        /*0088*/ 	.byte	0x04, 0x17
        /*008a*/ 	.short	(.L_25 - .L_24)
.L_24:
        /*008c*/ 	.word	0x00000000
        /*0090*/ 	.short	0x0000
        /*0092*/ 	.short	0x0000
        /*0094*/ 	.byte	0x00, 0xf0, 0x11, 0x00


	//----- nvinfo : EIATTR_SPARSE_MMA_MASK
	.align		4
.L_25:
        /*0098*/ 	.byte	0x03, 0x50
        /*009a*/ 	.short	0x0000


	//----- nvinfo : EIATTR_MAXREG_COUNT
	.align		4
        /*009c*/ 	.byte	0x03, 0x1b
        /*009e*/ 	.short	0x0040


	//----- nvinfo : EIATTR_NUM_BARRIERS
	.align		4
        /*00a0*/ 	.byte	0x02, 0x4c
        /*00a2*/ 	.byte	0x01
	.zero		1


	//----- nvinfo : EIATTR_MERCURY_ISA_VERSION
	.align		4
        /*00a4*/ 	.byte	0x03, 0x5f
        /*00a6*/ 	.short	0x0101


	//----- nvinfo : EIATTR_VRC_CTA_INIT_COUNT
	.align		4
        /*00a8*/ 	.byte	0x02, 0x4a
	.zero		1
	.zero		1


	//----- nvinfo : EIATTR_EXIT_INSTR_OFFSETS
	.align		4
        /*00ac*/ 	.byte	0x04, 0x1c
        /*00ae*/ 	.short	(.L_27 - .L_26)


	//   ....[0]....
.L_26:
        /*00b0*/ 	.word	0x00006b80


	//----- nvinfo : EIATTR_MAX_THREADS
	.align		4
.L_27:
        /*00b4*/ 	.byte	0x04, 0x05
        /*00b6*/ 	.short	(.L_29 - .L_28)
.L_28:
        /*00b8*/ 	.word	0x00000400
        /*00bc*/ 	.word	0x00000001
        /*00c0*/ 	.word	0x00000001


	//----- nvinfo : EIATTR_CRS_STACK_SIZE
	.align		4
.L_29:
        /*00c4*/ 	.byte	0x04, 0x1e
        /*00c6*/ 	.short	(.L_31 - .L_30)
.L_30:
        /*00c8*/ 	.word	0x00000000


	//----- nvinfo : EIATTR_CBANK_PARAM_SIZE
	.align		4
.L_31:
        /*00cc*/ 	.byte	0x03, 0x19
        /*00ce*/ 	.short	0x0038


	//----- nvinfo : EIATTR_PARAM_CBANK
	.align		4
        /*00d0*/ 	.byte	0x04, 0x0a
        /*00d2*/ 	.short	(.L_33 - .L_32)
	.align		4
.L_32:
        /*00d4*/ 	.word	index@(.nv.constant0._Z29linearAssignmentAuctionKernelIiEviPKT_PiPS0_Pcfffi)
        /*00d8*/ 	.short	0x0380
        /*00da*/ 	.short	0x0038


	//----- nvinfo : EIATTR_SW_WAR
	.align		4
.L_33:
        /*00dc*/ 	.byte	0x04, 0x36
        /*00de*/ 	.short	(.L_35 - .L_34)
.L_34:
        /*00e0*/ 	.word	0x00000008
.L_35:


//--------------------- .nv.callgraph             --------------------------
	.section	.nv.callgraph,"",@"SHT_CUDA_CALLGRAPH"
	.align	4
	.sectionentsize	8
	.align		4
        /*0000*/ 	.word	0x00000000
	.align		4
        /*0004*/ 	.word	0xffffffff
	.align		4
        /*0008*/ 	.word	0x00000000
	.align		4
        /*000c*/ 	.word	0xfffffffe
	.align		4
        /*0010*/ 	.word	0x00000000
	.align		4
        /*0014*/ 	.word	0xfffffffd
	.align		4
        /*0018*/ 	.word	0x00000000
	.align		4
        /*001c*/ 	.word	0xfffffffc


//--------------------- .text._Z29linearAssignmentAuctionKernelIiEviPKT_PiPS0_Pcfffi --------------------------
	.section	.text._Z29linearAssignmentAuctionKernelIiEviPKT_PiPS0_Pcfffi,"ax",@progbits
	.align	128
        .global         _Z29linearAssignmentAuctionKernelIiEviPKT_PiPS0_Pcfffi
        .type           _Z29linearAssignmentAuctionKernelIiEviPKT_PiPS0_Pcfffi,@function
        .size           _Z29linearAssignmentAuctionKernelIiEviPKT_PiPS0_Pcfffi,(.L_x_22 - _Z29linearAssignmentAuctionKernelIiEviPKT_PiPS0_Pcfffi)
        .other          _Z29linearAssignmentAuctionKernelIiEviPKT_PiPS0_Pcfffi,@"STO_CUDA_ENTRY STV_DEFAULT"
_Z29linearAssignmentAuctionKernelIiEviPKT_PiPS0_Pcfffi:
.text._Z29linearAssignmentAuctionKernelIiEviPKT_PiPS0_Pcfffi:
[----:B------:R-:W-:Y:S01]  /*0000*/  LDC R1, c[0x0][0x37c] ;  /* 0x0000df00ff017b82 */ /* 0x000fe20000000800 */
[----:B------:R-:W0:Y:S07]  /*0010*/  S2R R0, SR_TID.X ;  /* 0x0000000000007919 */ /* 0x000e2e0000002100 */
[----:B------:R-:W1:Y:S01]  /*0020*/  S2UR UR6, SR_CgaCtaId ;  /* 0x00000000000679c3 */ /* 0x000e620000008800 */
[----:B------:R-:W-:Y:S01]  /*0030*/  UMOV UR4, 0x400 ;  /* 0x0000040000047882 */ /* 0x000fe20000000000 */
[----:B------:R-:W-:Y:S01]  /*0040*/  IMAD.MOV.U32 R7, RZ, RZ, RZ ;  /* 0x000000ffff077224 */ /* 0x000fe200078e00ff */
[----:B------:R-:W-:Y:S01]  /*0050*/  UIADD3 UR5, UPT, UPT, UR4, 0x10, URZ ;  /* 0x0000001004057890 */ /* 0x000fe2000fffe0ff */
[----:B------:R-:W2:Y:S01]  /*0060*/  LDCU UR7, c[0x0][0x3b4] ;  /* 0x00007680ff0777ac */ /* 0x000ea20008000800 */
[----:B------:R-:W3:Y:S01]  /*0070*/  LDCU UR10, c[0x0][0x3ac] ;  /* 0x00007580ff0a77ac */ /* 0x000ee20008000800 */
[----:B------:R-:W4:Y:S01]  /*0080*/  LDCU UR8, c[0x0][0x380] ;  /* 0x00007000ff0877ac */ /* 0x000f220008000800 */
[----:B-1----:R-:W-:-:S02]  /*0090*/  ULEA UR5, UR6, UR5, 0x18 ;  /* 0x0000000506057291 */ /* 0x002fc4000f8ec0ff */
[----:B------:R-:W-:Y:S01]  /*00a0*/  ULEA UR6, UR6, UR4, 0x18 ;  /* 0x0000000406067291 */ /* 0x000fe2000f8ec0ff */
[----:B------:R-:W1:Y:S01]  /*00b0*/  S2UR UR4, SR_CTAID.X ;  /* 0x00000000000479c3 */ /* 0x000e620000002500 */
[C---:B0-----:R-:W-:Y:S01]  /*00c0*/  ISETP.NE.AND P1, PT, R0.reuse, RZ, PT ;  /* 0x000000ff0000720c */ /* 0x041fe20003f25270 */
[----:B----4-:R-:W-:Y:S01]  /*00d0*/  IMAD.U32 R20, RZ, RZ, UR8 ;  /* 0x00000008ff147e24 */ /* 0x010fe2000f8e00ff */
[----:B------:R-:W-:Y:S01]  /*00e0*/  LEA R2, R0, UR5, 0x2 ;  /* 0x0000000500027c11 */ /* 0x000fe2000f8e10ff */
[----:B------:R-:W0:Y:S03]  /*00f0*/  LDCU.64 UR8, c[0x0][0x358] ;  /* 0x00006b00ff0877ac */ /* 0x000e260008000a00 */
[----:B------:R-:W-:-:S07]  /*0100*/  LEA R3, R20, UR5, 0x2 ;  /* 0x0000000514037c11 */ /* 0x000fce000f8e10ff */
[----:B------:R-:W4:Y:S02]  /*0110*/  @!P1 LDC R6, c[0x0][0x3a8] ;  /* 0x0000ea00ff069b82 */ /* 0x000f240000000800 */
[----:B----4-:R1:W-:Y:S04]  /*0120*/  @!P1 STS.64 [UR6], R6 ;  /* 0x00000006ff009988 */ /* 0x0103e80008000a06 */
[----:B------:R-:W-:Y:S02]  /*0130*/  STS [R2], RZ ;  /* 0x000000ff02007388 */ /* 0x000fe40000000800 */
[----:B------:R-:W-:Y:S01]  /*0140*/  BAR.SYNC.DEFER_BLOCKING 0x0 ;  /* 0x0000000000007b1d */ /* 0x000fe20000010000 */
[----:B-1----:R-:W-:-:S05]  /*0150*/  IMAD R7, R20, UR4, RZ ;  /* 0x0000000414077c24 */ /* 0x002fca000f8e02ff */
[----:B------:R-:W2:Y:S02]  /*0160*/  LDS.64 R4, [UR6] ;  /* 0x00000006ff047984 */ /* 0x000ea40008000a00 */
[----:B--2---:R-:W-:Y:S01]  /*0170*/  ISETP.GE.AND P0, PT, R5, UR7, PT ;  /* 0x0000000705007c0c */ /* 0x004fe2000bf06270 */
[----:B------:R-:W-:-:S03]  /*0180*/  IMAD R5, R20, 0x4, R3 ;  /* 0x0000000414057824 */ /* 0x000fc600078e0203 */
[----:B---3--:R-:W-:Y:S01]  /*0190*/  FSETP.LTU.OR P0, PT, R4, UR10, P0 ;  /* 0x0000000a04007c0b */ /* 0x008fe20008709400 */
[----:B------:R-:W-:-:S12]  /*01a0*/  IMAD R9, R0, 0x4, R5 ;  /* 0x0000000400097824 */ /* 0x000fd800078e0205 */
[----:B0-----:R-:W-:Y:S05]  /*01b0*/  @P0 BRA `(.L_x_0) ;  /* 0x0000006800180947 */ /* 0x001fea0003800000 */
[----:B------:R-:W0:Y:S01]  /*01c0*/  LDC.64 R14, c[0x0][0x398] ;  /* 0x0000e600ff0e7b82 */ /* 0x000e220000000a00 */
[-C--:B------:R-:W-:Y:S01]  /*01d0*/  IMAD R4, R7, R20.reuse, RZ ;  /* 0x0000001407047224 */ /* 0x080fe200078e02ff */
[C---:B------:R-:W-:Y:S01]  /*01e0*/  LOP3.LUT R6, R20.reuse, 0x1f, RZ, 0xc0, !PT ;  /* 0x0000001f14067812 */ /* 0x040fe200078ec0ff */
[C---:B------:R-:W-:Y:S01]  /*01f0*/  IMAD R2, R20.reuse, 0x4, R9 ;  /* 0x0000000414027824 */ /* 0x040fe200078e0209 */
[C---:B------:R-:W-:Y:S01]  /*0200*/  LOP3.LUT R8, R20.reuse, 0x7fffffe0, RZ, 0xc0, !PT ;  /* 0x7fffffe014087812 */ /* 0x040fe200078ec0ff */
[CC--:B------:R-:W-:Y:S01]  /*0210*/  IMAD R9, R20.reuse, R20.reuse, RZ ;  /* 0x0000001414097224 */ /* 0x0c0fe200078e02ff */
[----:B------:R-:W-:Y:S01]  /*0220*/  LOP3.LUT R10, R20, 0x3f, RZ, 0xc0, !PT ;  /* 0x0000003f140a7812 */ /* 0x000fe200078ec0ff */
[----:B------:R-:W-:Y:S01]  /*0230*/  IMAD R11, R0, R20, RZ ;  /* 0x00000014000b7224 */ /* 0x000fe200078e02ff */
[----:B------:R-:W-:Y:S01]  /*0240*/  LOP3.LUT R12, R20, 0x7fffffc0, RZ, 0xc0, !PT ;  /* 0x7fffffc0140c7812 */ /* 0x000fe200078ec0ff */
[----:B------:R-:W1:Y:S01]  /*0250*/  LDCU UR7, c[0x0][0x360] ;  /* 0x00006c00ff0777ac */ /* 0x000e620008000800 */
[----:B------:R-:W-:Y:S01]  /*0260*/  SHF.R.S32.HI R13, RZ, 0x1f, R4 ;  /* 0x0000001fff0d7819 */ /* 0x000fe20000011404 */
[----:B01----:R-:W-:-:S07]  /*0270*/  IMAD.WIDE R14, R4, 0x4, R14 ;  /* 0x00000004040e7825 */ /* 0x003fce00078e020e */
.L_x_18:
[----:B------:R-:W0:Y:S01]  /*0280*/  S2UR UR4, SR_CgaCtaId ;  /* 0x00000000000479c3 */ /* 0x000e220000008800 */
[C---:B------:R-:W-:Y:S01]  /*0290*/  ISETP.NE.AND P1, PT, R0.reuse, RZ, PT ;  /* 0x000000ff0000720c */ /* 0x040fe20003f25270 */
[----:B------:R-:W-:Y:S01]  /*02a0*/  UMOV UR6, 0x400 ;  /* 0x0000040000067882 */ /* 0x000fe20000000000 */
[----:B------:R-:W-:Y:S02]  /*02b0*/  IMAD R19, R0, 0x4, R5 ;  /* 0x0000000400137824 */ /* 0x000fe400078e0205 */
[----:B------:R-:W-:-:S03]  /*02c0*/  IMAD.MOV.U32 R16, RZ, RZ, -0x1 ;  /* 0xffffffffff107424 */ /* 0x000fc600078e00ff */
[----:B------:R-:W1:Y:S01]  /*02d0*/  LDC R20, c[0x0][0x380] ;  /* 0x0000e000ff147b82 */ /* 0x000e620000000800 */
[----:B0-----:R-:W-:Y:S01]  /*02e0*/  ULEA UR6, UR4, UR6, 0x18 ;  /* 0x0000000604067291 */ /* 0x001fe2000f8ec0ff */
[----:B------:R-:W0:Y:S08]  /*02f0*/  LDCU UR4, c[0x0][0x3b4] ;  /* 0x00007680ff0477ac */ /* 0x000e300008000800 */
[----:B------:R-:W-:Y:S04]  /*0300*/  @!P1 STS [UR6+0x8], RZ ;  /* 0x000008ffff009988 */ /* 0x000fe80008000806 */
[----:B------:R-:W-:Y:S04]  /*0310*/  STS [R19], R16 ;  /* 0x0000001013007388 */ /* 0x000fe80000000800 */
[----:B------:R-:W-:Y:S01]  /*0320*/  STS [R2], R16 ;  /* 0x0000001002007388 */ /* 0x000fe20000000800 */
[----:B------:R-:W-:Y:S06]  /*0330*/  BAR.SYNC.DEFER_BLOCKING 0x0 ;  /* 0x0000000000007b1d */ /* 0x000fec0000010000 */
[----:B------:R-:W0:Y:S04]  /*0340*/  LDS R21, [UR6+0x4] ;  /* 0x00000406ff157984 */ /* 0x000e280008000800 */
[----:B------:R-:W1:Y:S01]  /*0350*/  LDS R17, [UR6+0x8] ;  /* 0x00000806ff117984 */ /* 0x000e620008000800 */
[----:B0-----:R-:W-:-:S04]  /*0360*/  ISETP.GE.AND P0, PT, R21, UR4, PT ;  /* 0x0000000415007c0c */ /* 0x001fc8000bf06270 */
[----:B-1----:R-:W-:-:S13]  /*0370*/  ISETP.GE.OR P0, PT, R17, R20, P0 ;  /* 0x000000141100720c */ /* 0x002fda0000706670 */
[----:B------:R-:W-:Y:S05]  /*0380*/  @P0 BRA `(.L_x_1) ;  /* 0x00000064007c0947 */ /* 0x000fea0003800000 */
.L_x_17:
[C---:B------:R-:W-:Y:S01]  /*0390*/  IMAD R16, R0.reuse, 0x4, R3 ;  /* 0x0000000400107824 */ /* 0x040fe200078e0203 */
[----:B------:R-:W-:Y:S01]  /*03a0*/  ISETP.GE.U32.AND P0, PT, R0, R9, PT ;  /* 0x000000090000720c */ /* 0x000fe20003f06070 */
[----:B------:R-:W-:Y:S03]  /*03b0*/  BSSY.RECONVERGENT B0, `(.L_x_2) ;  /* 0x0000009000007945 */ /* 0x000fe60003800200 */
[----:B------:R0:W-:Y:S09]  /*03c0*/  STS [R16], RZ ;  /* 0x000000ff10007388 */ /* 0x0001f20000000800 */
[----:B0-----:R-:W-:Y:S05]  /*03d0*/  @P0 BRA `(.L_x_3) ;  /* 0x0000000000180947 */ /* 0x001fea0003800000 */
[----:B------:R-:W-:-:S07]  /*03e0*/  IMAD.MOV.U32 R20, RZ, RZ, R0 ;  /* 0x000000ffff147224 */ /* 0x000fce00078e0000 */
.L_x_4:
[----:B------:R-:W-:-:S04]  /*03f0*/  IMAD.WIDE R16, R20, 0x4, R14 ;  /* 0x0000000414107825 */ /* 0x000fc800078e020e */
[----:B------:R-:W-:Y:S01]  /*0400*/  VIADD R20, R20, UR7 ;  /* 0x0000000714147c36 */ /* 0x000fe20008000000 */
[----:B------:R0:W-:Y:S04]  /*0410*/  STG.E desc[UR8][R16.64], RZ ;  /* 0x000000ff10007986 */ /* 0x0001e8000c101908 */
[----:B------:R-:W-:-:S13]  /*0420*/  ISETP.GE.AND P0, PT, R20, R9, PT ;  /* 0x000000091400720c */ /* 0x000fda0003f06270 */
[----:B0-----:R-:W-:Y:S05]  /*0430*/  @!P0 BRA `(.L_x_4) ;  /* 0xfffffffc00ec8947 */ /* 0x001fea000383ffff */
.L_x_3:
[----:B------:R-:W-:Y:S05]  /*0440*/  BSYNC.RECONVERGENT B0 ;  /* 0x0000000000007941 */ /* 0x000fea0003800200 */
.L_x_2:
[----:B------:R-:W-:Y:S06]  /*0450*/  BAR.SYNC.DEFER_BLOCKING 0x0 ;  /* 0x0000000000007b1d */ /* 0x000fec0000010000 */
[----:B------:R-:W-:Y:S01]  /*0460*/  BSSY.RECONVERGENT B0, `(.L_x_5) ;  /* 0x000038e000007945 */ /* 0x000fe20003800200 */
[----:B------:R-:W0:Y:S02]  /*0470*/  LDS R16, [R19] ;  /* 0x0000000013107984 */ /* 0x000e240000000800 */
[----:B0-----:R-:W-:-:S13]  /*0480*/  ISETP.NE.AND P0, PT, R16, -0x1, PT ;  /* 0xffffffff1000780c */ /* 0x001fda0003f05270 */
[----:B------:R-:W-:Y:S05]  /*0490*/  @P0 BRA `(.L_x_6) ;  /* 0x0000003800280947 */ /* 0x000fea0003800000 */
[----:B------:R-:W0:Y:S01]  /*04a0*/  LDCU UR4, c[0x0][0x380] ;  /* 0x00007000ff0477ac */ /* 0x000e220008000800 */
[----:B------:R-:W-:Y:S02]  /*04b0*/  IMAD.MOV.U32 R20, RZ, RZ, -0x98967f ;  /* 0xff676981ff147424 */ /* 0x000fe400078e00ff */
[----:B------:R-:W-:Y:S01]  /*04c0*/  IMAD.MOV.U32 R21, RZ, RZ, -0x98967f ;  /* 0xff676981ff157424 */ /* 0x000fe200078e00ff */
[----:B0-----:R-:W-:-:S09]  /*04d0*/  UISETP.GE.AND UP0, UPT, UR4, 0x1, UPT ;  /* 0x000000010400788c */ /* 0x001fd2000bf06270 */
[----:B------:R-:W-:Y:S05]  /*04e0*/  BRA.U !UP0, `(.L_x_7) ;  /* 0x0000003508d07547 */ /* 0x000fea000b800000 */
[----:B------:R-:W-:Y:S01]  /*04f0*/  UISETP.GE.U32.AND UP0, UPT, UR4, 0x20, UPT ;  /* 0x000000200400788c */ /* 0x000fe2000bf06070 */
[----:B------:R-:W-:Y:S02]  /*0500*/  IMAD.MOV.U32 R21, RZ, RZ, -0x98967f ;  /* 0xff676981ff157424 */ /* 0x000fe400078e00ff */
[----:B------:R-:W-:Y:S02]  /*0510*/  IMAD.MOV.U32 R22, RZ, RZ, RZ ;  /* 0x000000ffff167224 */ /* 0x000fe400078e00ff */
[----:B------:R-:W-:-:S04]  /*0520*/  IMAD.MOV.U32 R20, RZ, RZ, -0x98967f ;  /* 0xff676981ff147424 */ /* 0x000fc800078e00ff */
[----:B------:R-:W-:Y:S05]  /*0530*/  BRA.U !UP0, `(.L_x_8) ;  /* 0x0000001908bc7547 */ /* 0x000fea000b800000 */
[----:B------:R-:W0:Y:S01]  /*0540*/  S2R R17, SR_CgaCtaId ;  /* 0x0000000000117919 */ /* 0x000e220000008800 */
[----:B------:R-:W-:Y:S01]  /*0550*/  MOV R16, 0x400 ;  /* 0x0000040000107802 */ /* 0x000fe20000000f00 */
[----:B------:R-:W-:Y:S01]  /*0560*/  IMAD.MOV.U32 R21, RZ, RZ, -0x98967f ;  /* 0xff676981ff157424 */ /* 0x000fe200078e00ff */
[----:B------:R-:W1:Y:S01]  /*0570*/  LDCU.64 UR4, c[0x0][0x388] ;  /* 0x00007100ff0477ac */ /* 0x000e620008000a00 */
[----:B------:R-:W-:Y:S02]  /*0580*/  IMAD.MOV.U32 R23, RZ, RZ, RZ ;  /* 0x000000ffff177224 */ /* 0x000fe400078e00ff */
[----:B------:R-:W-:-:S05]  /*0590*/  VIADD R16, R16, 0x10 ;  /* 0x0000001010107836 */ /* 0x000fca0000000000 */
[----:B01----:R-:W-:-:S07]  /*05a0*/  LEA R22, R17, R16, 0x18 ;  /* 0x0000001011167211 */ /* 0x003fce00078ec0ff */
.L_x_9:
[----:B------:R-:W-:-:S05]  /*05b0*/  IMAD.IADD R17, R11, 0x1, R23 ;  /* 0x000000010b117824 */ /* 0x000fca00078e0217 */
[----:B------:R-:W-:-:S05]  /*05c0*/  IADD3 R17, P0, PT, R4, R17, RZ ;  /* 0x0000001104117210 */ /* 0x000fca0007f1e0ff */
[----:B------:R-:W-:Y:S01]  /*05d0*/  IMAD.X R24, RZ, RZ, R13, P0 ;  /* 0x000000ffff187224 */ /* 0x000fe200000e060d */
[----:B------:R-:W-:-:S04]  /*05e0*/  LEA R16, P0, R17, UR4, 0x2 ;  /* 0x0000000411107c11 */ /* 0x000fc8000f8010ff */
[----:B------:R-:W-:-:S05]  /*05f0*/  LEA.HI.X R17, R17, UR5, R24, 0x2, P0 ;  /* 0x0000000511117c11 */ /* 0x000fca00080f1418 */
[----:B------:R-:W2:Y:S04]  /*0600*/  LDG.E.CONSTANT R28, desc[UR8][R16.64] ;  /* 0x00000008101c7981 */ /* 0x000ea8000c1e9900 */
[----:B------:R-:W3:Y:S04]  /*0610*/  LDG.E.CONSTANT R26, desc[UR8][R16.64+0x4] ;  /* 0x00000408101a7981 */ /* 0x000ee8000c1e9900 */
[----:B------:R-:W4:Y:S01]  /*0620*/  LDG.E.CONSTANT R25, desc[UR8][R16.64+0x8] ;  /* 0x0000080810197981 */ /* 0x000f22000c1e9900 */
[----:B------:R-:W-:Y:S01]  /*0630*/  IMAD R24, R23, 0x4, R22 ;  /* 0x0000000417187824 */ /* 0x000fe200078e0216 */
[----:B--2---:R-:W-:-:S13]  /*0640*/  ISETP.GE.AND P1, PT, R28, RZ, PT ;  /* 0x000000ff1c00720c */ /* 0x004fda0003f26270 */
[----:B------:R-:W0:Y:S01]  /*0650*/  @P1 LDS R27, [R24] ;  /* 0x00000000181b1984 */ /* 0x000e220000000800 */
[----:B---3--:R-:W-:-:S13]  /*0660*/  ISETP.GE.AND P3, PT, R26, RZ, PT ;  /* 0x000000ff1a00720c */ /* 0x008fda0003f66270 */
[----:B------:R-:W1:Y:S01]  /*0670*/  @P3 LDS R29, [R24+0x4] ;  /* 0x00000400181d3984 */ /* 0x000e620000000800 */
[----:B0-----:R-:W-:-:S05]  /*0680*/  @P1 IMAD.IADD R27, R28, 0x1, -R27 ;  /* 0x000000011c1b1824 */ /* 0x001fca00078e0a1b */
[CC--:B------:R-:W-:Y:S02]  /*0690*/  ISETP.GE.OR P0, PT, R27.reuse, R20.reuse, !P1 ;  /* 0x000000141b00720c */ /* 0x0c0fe40004f06670 */
[----:B------:R-:W-:Y:S02]  /*06a0*/  @P1 ISETP.GE.AND P2, PT, R27, R20, PT ;  /* 0x000000141b00120c */ /* 0x000fe40003f46270 */
[----:B------:R-:W-:-:S09]  /*06b0*/  @P1 VIMNMX R28, PT, PT, R20, R27, !PT ;  /* 0x0000001b141c1248 */ /* 0x000fd20007fe0100 */
[----:B------:R-:W-:Y:S02]  /*06c0*/  @!P0 VIMNMX R20, PT, PT, R21, R27, !PT ;  /* 0x0000001b15148248 */ /* 0x000fe40007fe0100 */
[----:B------:R-:W2:Y:S01]  /*06d0*/  LDG.E.CONSTANT R27, desc[UR8][R16.64+0xc] ;  /* 0x00000c08101b7981 */ /* 0x000ea2000c1e9900 */
[----:B-1----:R-:W-:Y:S02]  /*06e0*/  @P3 IMAD.IADD R29, R26, 0x1, -R29 ;  /* 0x000000011a1d3824 */ /* 0x002fe400078e0a1d */
[----:B------:R-:W-:Y:S02]  /*06f0*/  @P1 IMAD.MOV.U32 R21, RZ, RZ, R20 ;  /* 0x000000ffff151224 */ /* 0x000fe400078e0014 */
[----:B------:R-:W-:Y:S01]  /*0700*/  @P1 IMAD.MOV.U32 R20, RZ, RZ, R28 ;  /* 0x000000ffff141224 */ /* 0x000fe200078e001c */
[----:B------:R-:W-:-:S04]  /*0710*/  PLOP3.LUT P0, PT, PT, PT, PT, 0x80, 0x8 ;  /* 0x000000000008781c */ /* 0x000fc80003f0f070 */
[----:B------:R-:W-:-:S04]  /*0720*/  @P3 ISETP.GE.AND P4, PT, R29, R20, PT ;  /* 0x000000141d00320c */ /* 0x000fc80003f86270 */
[----:B------:R-:W-:Y:S02]  /*0730*/  @P3 PLOP3.LUT P0, PT, P4, PT, PT, 0x80, 0x8 ;  /* 0x000000000008381c */ /* 0x000fe4000270f070 */
[----:B------:R-:W-:-:S11]  /*0740*/  @P3 VIMNMX R26, PT, PT, R20, R29, !PT ;  /* 0x0000001d141a3248 */ /* 0x000fd60007fe0100 */
[----:B------:R-:W-:-:S05]  /*0750*/  @!P0 VIMNMX R20, PT, PT, R21, R29, !PT ;  /* 0x0000001d15148248 */ /* 0x000fca0007fe0100 */
[----:B------:R-:W-:Y:S02]  /*0760*/  @P3 IMAD.MOV.U32 R21, RZ, RZ, R20 ;  /* 0x000000ffff153224 */ /* 0x000fe400078e0014 */
[----:B------:R-:W-:Y:S02]  /*0770*/  @P3 IMAD.MOV.U32 R20, RZ, RZ, R26 ;  /* 0x000000ffff143224 */ /* 0x000fe400078e001a */
[----:B------:R-:W3:Y:S01]  /*0780*/  LDG.E.CONSTANT R26, desc[UR8][R16.64+0x10] ;  /* 0x00001008101a7981 */ /* 0x000ee2000c1e9900 */
[----:B------:R-:W-:Y:S02]  /*0790*/  @P1 SEL R18, R18, R23, !P2 ;  /* 0x0000001712121207 */ /* 0x000fe40005000000 */
[----:B----4-:R-:W-:-:S13]  /*07a0*/  ISETP.GE.AND P1, PT, R25, RZ, PT ;  /* 0x000000ff1900720c */ /* 0x010fda0003f26270 */
[----:B------:R-:W0:Y:S01]  /*07b0*/  @P1 LDS R28, [R24+0x8] ;  /* 0x00000800181c1984 */ /* 0x000e220000000800 */
[----:B------:R-:W-:Y:S01]  /*07c0*/  PLOP3.LUT P0, PT, PT, PT, PT, 0x80, 0x8 ;  /* 0x000000000008781c */ /* 0x000fe20003f0f070 */
[----:B------:R-:W-:-:S05]  /*07d0*/  @P3 VIADD R29, R23, 0x1 ;  /* 0x00000001171d3836 */ /* 0x000fca0000000000 */
[----:B------:R-:W-:Y:S01]  /*07e0*/  @P3 SEL R18, R18, R29, !P4 ;  /* 0x0000001d12123207 */ /* 0x000fe20006000000 */
[----:B0-----:R-:W-:-:S05]  /*07f0*/  @P1 IMAD.IADD R25, R25, 0x1, -R28 ;  /* 0x0000000119191824 */ /* 0x001fca00078e0a1c */
[----:B------:R-:W-:-:S04]  /*0800*/  @P1 ISETP.GE.AND P2, PT, R25, R20, PT ;  /* 0x000000141900120c */ /* 0x000fc80003f46270 */
[----:B------:R-:W-:Y:S02]  /*0810*/  @P1 PLOP3.LUT P0, PT, P2, PT, PT, 0x80, 0x8 ;  /* 0x000000000008181c */ /* 0x000fe4000170f070 */
[----:B------:R-:W-:-:S11]  /*0820*/  @P1 VIMNMX R28, PT, PT, R20, R25, !PT ;  /* 0x00000019141c1248 */ /* 0x000fd60007fe0100 */
[----:B------:R-:W-:Y:S01]  /*0830*/  @!P0 VIMNMX R20, PT, PT, R21, R25, !PT ;  /* 0x0000001915148248 */ /* 0x000fe20007fe0100 */
[----:B------:R-:W-:-:S05]  /*0840*/  @P1 VIADD R25, R23, 0x2 ;  /* 0x0000000217191836 */ /* 0x000fca0000000000 */
[----:B------:R-:W-:Y:S02]  /*0850*/  @P1 SEL R18, R18, R25, !P2 ;  /* 0x0000001912121207 */ /* 0x000fe40005000000 */
[----:B------:R-:W4:Y:S01]  /*0860*/  LDG.E.CONSTANT R25, desc[UR8][R16.64+0x14] ;  /* 0x0000140810197981 */ /* 0x000f22000c1e9900 */
[----:B------:R-:W-:Y:S02]  /*0870*/  @P1 IMAD.MOV.U32 R21, RZ, RZ, R20 ;  /* 0x000000ffff151224 */ /* 0x000fe400078e0014 */
[----:B------:R-:W-:Y:S01]  /*0880*/  @P1 IMAD.MOV.U32 R20, RZ, RZ, R28 ;  /* 0x000000ffff141224 */ /* 0x000fe200078e001c */
[----:B------:R-:W-:Y:S02]  /*0890*/  PLOP3.LUT P0, PT, PT, PT, PT, 0x80, 0x8 ;  /* 0x000000000008781c */ /* 0x000fe40003f0f070 */
[----:B--2---:R-:W-:-:S13]  /*08a0*/  ISETP.GE.AND P1, PT, R27, RZ, PT ;  /* 0x000000ff1b00720c */ /* 0x004fda0003f26270 */
[----:B------:R-:W0:Y:S02]  /*08b0*/  @P1 LDS R28, [R24+0xc] ;  /* 0x00000c00181c1984 */ /* 0x000e240000000800 */
[----:B0-----:R-:W-:-:S05]  /*08c0*/  @P1 IMAD.IADD R27, R27, 0x1, -R28 ;  /* 0x000000011b1b1824 */ /* 0x001fca00078e0a1c */
[----:B------:R-:W-:-:S04]  /*08d0*/  @P1 ISETP.GE.AND P2, PT, R27, R20, PT ;  /* 0x000000141b00120c */ /* 0x000fc80003f46270 */
[----:B------:R-:W-:Y:S02]  /*08e0*/  @P1 PLOP3.LUT P0, PT, P2, PT, PT, 0x80, 0x8 ;  /* 0x000000000008181c */ /* 0x000fe4000170f070 */
[----:B------:R-:W-:-:S11]  /*08f0*/  @P1 VIMNMX R28, PT, PT, R20, R27, !PT ;  /* 0x0000001b141c1248 */ /* 0x000fd60007fe0100 */
[----:B------:R-:W-:Y:S01]  /*0900*/  @!P0 VIMNMX R20, PT, PT, R21, R27, !PT ;  /* 0x0000001b15148248 */ /* 0x000fe20007fe0100 */
[----:B------:R-:W-:-:S05]  /*0910*/  @P1 VIADD R27, R23, 0x3 ;  /* 0x00000003171b1836 */ /* 0x000fca0000000000 */
[----:B------:R-:W-:Y:S02]  /*0920*/  @P1 SEL R18, R18, R27, !P2 ;  /* 0x0000001b12121207 */ /* 0x000fe40005000000 */
[----:B------:R-:W2:Y:S01]  /*0930*/  LDG.E.CONSTANT R27, desc[UR8][R16.64+0x18] ;  /* 0x00001808101b7981 */ /* 0x000ea2000c1e9900 */
[----:B------:R-:W-:Y:S02]  /*0940*/  @P1 IMAD.MOV.U32 R21, RZ, RZ, R20 ;  /* 0x000000ffff151224 */ /* 0x000fe400078e0014 */
[----:B------:R-:W-:Y:S01]  /*0950*/  @P1 IMAD.MOV.U32 R20, RZ, RZ, R28 ;  /* 0x000000ffff141224 */ /* 0x000fe200078e001c */
[----:B---3--:R-:W-:-:S13]  /*0960*/  ISETP.GE.AND P1, PT, R26, RZ, PT ;  /* 0x000000ff1a00720c */ /* 0x008fda0003f26270 */
[----:B------:R-:W0:Y:S01]  /*0970*/  @P1 LDS R29, [R24+0x10] ;  /* 0x00001000181d1984 */ /* 0x000e220000000800 */
[----:B------:R-:W-:Y:S01]  /*0980*/  PLOP3.LUT P0, PT, PT, PT, PT, 0x80, 0x8 ;  /* 0x000000000008781c */ /* 0x000fe20003f0f070 */
[----:B0-----:R-:W-:-:S05]  /*0990*/  @P1 IMAD.IADD R29, R26, 0x1, -R29 ;  /* 0x000000011a1d1824 */ /* 0x001fca00078e0a1d */
[----:B------:R-:W-:-:S04]  /*09a0*/  @P1 ISETP.GE.AND P2, PT, R29, R20, PT ;  /* 0x000000141d00120c */ /* 0x000fc80003f46270 */
[----:B------:R-:W-:Y:S02]  /*09b0*/  @P1 PLOP3.LUT P0, PT, P2, PT, PT, 0x80, 0x8 ;  /* 0x000000000008181c */ /* 0x000fe4000170f070 */
[----:B------:R-:W-:-:S11]  /*09c0*/  @P1 VIMNMX R26, PT, PT, R20, R29, !PT ;  /* 0x0000001d141a1248 */ /* 0x000fd60007fe0100 */
[----:B------:R-:W-:-:S05]  /*09d0*/  @!P0 VIMNMX R20, PT, PT, R21, R29, !PT ;  /* 0x0000001d15148248 */ /* 0x000fca0007fe0100 */
[----:B------:R-:W-:Y:S02]  /*09e0*/  @P1 IMAD.MOV.U32 R21, RZ, RZ, R20 ;  /* 0x000000ffff151224 */ /* 0x000fe400078e0014 */
[----:B------:R-:W-:Y:S02]  /*09f0*/  @P1 IMAD.MOV.U32 R20, RZ, RZ, R26 ;  /* 0x000000ffff141224 */ /* 0x000fe400078e001a */
[----:B------:R-:W3:Y:S01]  /*0a00*/  LDG.E.CONSTANT R26, desc[UR8][R16.64+0x1c] ;  /* 0x00001c08101a7981 */ /* 0x000ee2000c1e9900 */
[----:B------:R-:W-:-:S05]  /*0a10*/  @P1 VIADD R29, R23, 0x4 ;  /* 0x00000004171d1836 */ /* 0x000fca0000000000 */
[----:B------:R-:W-:Y:S02]  /*0a20*/  @P1 SEL R18, R18, R29, !P2 ;  /* 0x0000001d12121207 */ /* 0x000fe40005000000 */
[----:B----4-:R-:W-:-:S13]  /*0a30*/  ISETP.GE.AND P1, PT, R25, RZ, PT ;  /* 0x000000ff1900720c */ /* 0x010fda0003f26270 */
[----:B------:R-:W0:Y:S01]  /*0a40*/  @P1 LDS R28, [R24+0x14] ;  /* 0x00001400181c1984 */ /* 0x000e220000000800 */
[----:B------:R-:W-:Y:S01]  /*0a50*/  PLOP3.LUT P0, PT, PT, PT, PT, 0x80, 0x8 ;  /* 0x000000000008781c */ /* 0x000fe20003f0f070 */
        /* <DEDUP_REMOVED lines=208> */
[----:B0-----:R-:W-:Y:S02]  /*1760*/  @P1 IMAD.IADD R29, R27, 0x1, -R28 ;  /* 0x000000011b1d1824 */ /* 0x001fe400078e0a1c */
[----:B------:R-:W2:Y:S03]  /*1770*/  LDG.E.CONSTANT R27, desc[UR8][R16.64+0x60] ;  /* 0x00006008101b7981 */ /* 0x000ea6000c1e9900 */
[----:B------:R-:W-:-:S04]  /*1780*/  @P1 ISETP.GE.AND P2, PT, R29, R20, PT ;  /* 0x000000141d00120c */ /* 0x000fc80003f46270 */
[----:B------:R-:W-:Y:S02]  /*1790*/  @P1 PLOP3.LUT P0, PT, P2, PT, PT, 0x80, 0x8 ;  /* 0x000000000008181c */ /* 0x000fe4000170f070 */
[----:B------:R-:W-:-:S11]  /*17a0*/  @P1 VIMNMX R28, PT, PT, R20, R29, !PT ;  /* 0x0000001d141c1248 */ /* 0x000fd60007fe0100 */
[----:B------:R-:W-:Y:S01]  /*17b0*/  @!P0 VIMNMX R20, PT, PT, R21, R29, !PT ;  /* 0x0000001d15148248 */ /* 0x000fe20007fe0100 */
[----:B------:R-:W-:-:S04]  /*17c0*/  @P1 VIADD R29, R23, 0x15 ;  /* 0x00000015171d1836 */ /* 0x000fc80000000000 */
[----:B------:R-:W-:Y:S01]  /*17d0*/  @P1 IMAD.MOV.U32 R21, RZ, RZ, R20 ;  /* 0x000000ffff151224 */ /* 0x000fe200078e0014 */
[----:B------:R-:W-:Y:S01]  /*17e0*/  @P1 SEL R18, R18, R29, !P2 ;  /* 0x0000001d12121207 */ /* 0x000fe20005000000 */
        /* <DEDUP_REMOVED lines=26> */
[----:B------:R-:W4:Y:S01]  /*1990*/  LDG.E.CONSTANT R25, desc[UR8][R16.64+0x68] ;  /* 0x0000680810197981 */ /* 0x000f22000c1e9900 */
        /* <DEDUP_REMOVED lines=14> */
[----:B------:R-:W0:Y:S02]  /*1a80*/  @P1 LDS R29, [R24+0x64] ;  /* 0x00006400181d1984 */ /* 0x000e240000000800 */
[----:B0-----:R-:W-:Y:S02]  /*1a90*/  @P1 IMAD.IADD R29, R26, 0x1, -R29 ;  /* 0x000000011a1d1824 */ /* 0x001fe400078e0a1d */
[----:B------:R-:W3:Y:S03]  /*1aa0*/  LDG.E.CONSTANT R26, desc[UR8][R16.64+0x70] ;  /* 0x00007008101a7981 */ /* 0x000ee6000c1e9900 */
[----:B------:R-:W-:Y:S02]  /*1ab0*/  @P1 ISETP.GE.AND P2, PT, R29, R20, PT ;  /* 0x000000141d00120c */ /* 0x000fe40003f46270 */
[----:B------:R-:W-:Y:S02]  /*1ac0*/  PLOP3.LUT P0, PT, PT, PT, PT, 0x80, 0x8 ;  /* 0x000000000008781c */ /* 0x000fe40003f0f070 */
[----:B------:R-:W-:-:S02]  /*1ad0*/  @P1 PLOP3.LUT P0, PT, P2, PT, PT, 0x80, 0x8 ;  /* 0x000000000008181c */ /* 0x000fc4000170f070 */
[----:B------:R-:W-:-:S11]  /*1ae0*/  @P1 VIMNMX R28, PT, PT, R20, R29, !PT ;  /* 0x0000001d141c1248 */ /* 0x000fd60007fe0100 */
[----:B------:R-:W-:-:S05]  /*1af0*/  @!P0 VIMNMX R20, PT, PT, R21, R29, !PT ;  /* 0x0000001d15148248 */ /* 0x000fca0007fe0100 */
[----:B------:R-:W-:Y:S02]  /*1b00*/  @P1 IMAD.MOV.U32 R21, RZ, RZ, R20 ;  /* 0x000000ffff151224 */ /* 0x000fe400078e0014 */
[----:B------:R-:W-:Y:S02]  /*1b10*/  @P1 IMAD.MOV.U32 R20, RZ, RZ, R28 ;  /* 0x000000ffff141224 */ /* 0x000fe400078e001c */
[----:B------:R-:W5:Y:S01]  /*1b20*/  LDG.E.CONSTANT R28, desc[UR8][R16.64+0x74] ;  /* 0x00007408101c7981 */ /* 0x000f62000c1e9900 */
        /* <DEDUP_REMOVED lines=21> */
[----:B------:R-:W-:-:S05]  /*1c80*/  @!P0 VIMNMX R20, PT, PT, R21, R27, !PT ;  /* 0x0000001b15148248 */ /* 0x000fca0007fe0100 */
[----:B------:R-:W-:Y:S02]  /*1c90*/  @P1 IMAD.MOV.U32 R21, RZ, RZ, R20 ;  /* 0x000000ffff151224 */ /* 0x000fe400078e0014 */
[----:B------:R-:W-:Y:S02]  /*1ca0*/  @P1 IMAD.MOV.U32 R20, RZ, RZ, R25 ;  /* 0x000000ffff141224 */ /* 0x000fe400078e0019 */
[----:B------:R-:W-:-:S05]  /*1cb0*/  @P1 VIADD R25, R23, 0x1b ;  /* 0x0000001b17191836 */ /* 0x000fca0000000000 */
[----:B------:R-:W-:Y:S02]  /*1cc0*/  @P1 SEL R18, R18, R25, !P2 ;  /* 0x0000001912121207 */ /* 0x000fe40005000000 */
[----:B---3--:R-:W-:-:S13]  /*1cd0*/  ISETP.GE.AND P1, PT, R26, RZ, PT ;  /* 0x000000ff1a00720c */ /* 0x008fda0003f26270 */
        /* <DEDUP_REMOVED lines=9> */
[----:B-----5:R-:W-:-:S13]  /*1d70*/  ISETP.GE.AND P2, PT, R28, RZ, PT ;  /* 0x000000ff1c00720c */ /* 0x020fda0003f46270 */
[----:B------:R-:W0:Y:S01]  /*1d80*/  @P2 LDS R27, [R24+0x74] ;  /* 0x00007400181b2984 */ /* 0x000e220000000800 */
[----:B------:R-:W-:Y:S02]  /*1d90*/  @P1 IMAD.MOV.U32 R21, RZ, RZ, R20 ;  /* 0x000000ffff151224 */ /* 0x000fe400078e0014 */
[----:B------:R-:W-:Y:S01]  /*1da0*/  @P1 IMAD.MOV.U32 R20, RZ, RZ, R26 ;  /* 0x000000ffff141224 */ /* 0x000fe200078e001a */
[----:B------:R-:W-:Y:S01]  /*1db0*/  PLOP3.LUT P0, PT, PT, PT, PT, 0x80, 0x8 ;  /* 0x000000000008781c */ /* 0x000fe20003f0f070 */
[----:B0-----:R-:W-:-:S05]  /*1dc0*/  @P2 IMAD.IADD R27, R28, 0x1, -R27 ;  /* 0x000000011c1b2824 */ /* 0x001fca00078e0a1b */
[----:B------:R-:W-:-:S04]  /*1dd0*/  @P2 ISETP.GE.AND P1, PT, R27, R20, PT ;  /* 0x000000141b00220c */ /* 0x000fc80003f26270 */
[----:B------:R-:W-:Y:S02]  /*1de0*/  @P2 PLOP3.LUT P0, PT, P1, PT, PT, 0x80, 0x8 ;  /* 0x000000000008281c */ /* 0x000fe40000f0f070 */
[----:B------:R-:W-:-:S11]  /*1df0*/  @P2 VIMNMX R26, PT, PT, R20, R27, !PT ;  /* 0x0000001b141a2248 */ /* 0x000fd60007fe0100 */
[----:B------:R-:W-:Y:S02]  /*1e00*/  @!P0 VIMNMX R20, PT, PT, R21, R27, !PT ;  /* 0x0000001b15148248 */ /* 0x000fe40007fe0100 */
[----:B------:R-:W2:Y:S01]  /*1e10*/  LDG.E.CONSTANT R27, desc[UR8][R16.64+0x78] ;  /* 0x00007808101b7981 */ /* 0x000ea2000c1e9900 */
[----:B------:R-:W-:-:S05]  /*1e20*/  @P2 VIADD R25, R23, 0x1d ;  /* 0x0000001d17192836 */ /* 0x000fca0000000000 */
[----:B------:R-:W-:Y:S02]  /*1e30*/  @P2 SEL R18, R18, R25, !P1 ;  /* 0x0000001912122207 */ /* 0x000fe40004800000 */
[----:B------:R-:W3:Y:S01]  /*1e40*/  LDG.E.CONSTANT R25, desc[UR8][R16.64+0x7c] ;  /* 0x00007c0810197981 */ /* 0x000ee2000c1e9900 */
[----:B------:R-:W-:Y:S02]  /*1e50*/  @P2 IMAD.MOV.U32 R21, RZ, RZ, R20 ;  /* 0x000000ffff152224 */ /* 0x000fe400078e0014 */
[----:B------:R-:W-:Y:S01]  /*1e60*/  @P2 IMAD.MOV.U32 R20, RZ, RZ, R26 ;  /* 0x000000ffff142224 */ /* 0x000fe200078e001a */
[----:B------:R-:W-:Y:S02]  /*1e70*/  PLOP3.LUT P0, PT, PT, PT, PT, 0x80, 0x8 ;  /* 0x000000000008781c */ /* 0x000fe40003f0f070 */
[----:B--2---:R-:W-:-:S13]  /*1e80*/  ISETP.GE.AND P1, PT, R27, RZ, PT ;  /* 0x000000ff1b00720c */ /* 0x004fda0003f26270 */
[----:B------:R-:W0:Y:S01]  /*1e90*/  @P1 LDS R26, [R24+0x78] ;  /* 0x00007800181a1984 */ /* 0x000e220000000800 */
[----:B---3--:R-:W-:-:S13]  /*1ea0*/  ISETP.GE.AND P3, PT, R25, RZ, PT ;  /* 0x000000ff1900720c */ /* 0x008fda0003f66270 */
[----:B------:R-:W1:Y:S01]  /*1eb0*/  @P3 LDS R28, [R24+0x7c] ;  /* 0x00007c00181c3984 */ /* 0x000e620000000800 */
[----:B0-----:R-:W-:-:S05]  /*1ec0*/  @P1 IMAD.IADD R27, R27, 0x1, -R26 ;  /* 0x000000011b1b1824 */ /* 0x001fca00078e0a1a */
[----:B------:R-:W-:-:S04]  /*1ed0*/  @P1 ISETP.GE.AND P2, PT, R27, R20, PT ;  /* 0x000000141b00120c */ /* 0x000fc80003f46270 */
[----:B------:R-:W-:Y:S02]  /*1ee0*/  @P1 PLOP3.LUT P0, PT, P2, PT, PT, 0x80, 0x8 ;  /* 0x000000000008181c */ /* 0x000fe4000170f070 */
[----:B------:R-:W-:Y:S01]  /*1ef0*/  @P1 VIMNMX R16, PT, PT, R20, R27, !PT ;  /* 0x0000001b14101248 */ /* 0x000fe20007fe0100 */
[----:B------:R-:W-:Y:S02]  /*1f00*/  @P1 VIADD R17, R23, 0x1e ;  /* 0x0000001e17111836 */ /* 0x000fe40000000000 */
[----:B-1----:R-:W-:-:S08]  /*1f10*/  @P3 IMAD.IADD R25, R25, 0x1, -R28 ;  /* 0x0000000119193824 */ /* 0x002fd000078e0a1c */
[----:B------:R-:W-:-:S05]  /*1f20*/  @!P0 VIMNMX R20, PT, PT, R21, R27, !PT ;  /* 0x0000001b15148248 */ /* 0x000fca0007fe0100 */
[----:B------:R-:W-:Y:S02]  /*1f30*/  @P1 IMAD.MOV.U32 R21, RZ, RZ, R20 ;  /* 0x000000ffff151224 */ /* 0x000fe400078e0014 */
[----:B------:R-:W-:Y:S01]  /*1f40*/  @P1 IMAD.MOV.U32 R20, RZ, RZ, R16 ;  /* 0x000000ffff141224 */ /* 0x000fe200078e0010 */
[----:B------:R-:W-:Y:S01]  /*1f50*/  @P1 SEL R18, R18, R17, !P2 ;  /* 0x0000001112121207 */ /* 0x000fe20005000000 */
[----:B------:R-:W-:-:S03]  /*1f60*/  @P3 VIADD R17, R23, 0x1f ;  /* 0x0000001f17113836 */ /* 0x000fc60000000000 */
[----:B------:R-:W-:Y:S01]  /*1f70*/  @P3 ISETP.GE.AND P1, PT, R25, R20, PT ;  /* 0x000000141900320c */ /* 0x000fe20003f26270 */
[----:B------:R-:W-:Y:S01]  /*1f80*/  VIADD R23, R23, 0x20 ;  /* 0x0000002017177836 */ /* 0x000fe20000000000 */
[----:B------:R-:W-:Y:S02]  /*1f90*/  PLOP3.LUT P0, PT, PT, PT, PT, 0x80, 0x8 ;  /* 0x000000000008781c */ /* 0x000fe40003f0f070 */
[----:B------:R-:W-:Y:S02]  /*1fa0*/  @P3 PLOP3.LUT P0, PT, P1, PT, PT, 0x80, 0x8 ;  /* 0x000000000008381c */ /* 0x000fe40000f0f070 */
[----:B------:R-:W-:Y:S02]  /*1fb0*/  ISETP.NE.AND P2, PT, R23, R8, PT ;  /* 0x000000081700720c */ /* 0x000fe40003f45270 */
[----:B------:R-:W-:Y:S02]  /*1fc0*/  @P3 VIMNMX R16, PT, PT, R20, R25, !PT ;  /* 0x0000001914103248 */ /* 0x000fe40007fe0100 */
[----:B------:R-:W-:-:S07]  /*1fd0*/  @P3 SEL R18, R18, R17, !P1 ;  /* 0x0000001112123207 */ /* 0x000fce0004800000 */
[----:B------:R-:W-:-:S05]  /*1fe0*/  @!P0 VIMNMX R20, PT, PT, R21, R25, !PT ;  /* 0x0000001915148248 */ /* 0x000fca0007fe0100 */
[----:B------:R-:W-:Y:S02]  /*1ff0*/  @P3 IMAD.MOV.U32 R21, RZ, RZ, R20 ;  /* 0x000000ffff153224 */ /* 0x000fe400078e0014 */
[----:B------:R-:W-:Y:S01]  /*2000*/  @P3 IMAD.MOV.U32 R20, RZ, RZ, R16 ;  /* 0x000000ffff143224 */ /* 0x000fe200078e0010 */
[----:B------:R-:W-:Y:S06]  /*2010*/  @P2 BRA `(.L_x_9) ;  /* 0xffffffe400642947 */ /* 0x000fec000383ffff */
[----:B------:R-:W-:-:S07]  /*2020*/  IMAD.MOV.U32 R22, RZ, RZ, R8 ;  /* 0x000000ffff167224 */ /* 0x000fce00078e0008 */
.L_x_8:
[----:B------:R-:W-:-:S13]  /*2030*/  ISETP.NE.AND P0, PT, R6, RZ, PT ;  /* 0x000000ff0600720c */ /* 0x000fda0003f05270 */
[----:B------:R-:W-:Y:S05]  /*2040*/  @!P0 BRA `(.L_x_7) ;  /* 0x0000001800f88947 */ /* 0x000fea0003800000 */
[----:B------:R-:W0:Y:S01]  /*2050*/  LDCU.64 UR4, c[0x0][0x388] ;  /* 0x00007100ff0477ac */ /* 0x000e220008000a00 */
[----:B------:R-:W-:-:S05]  /*2060*/  IMAD.IADD R17, R11, 0x1, R22 ;  /* 0x000000010b117824 */ /* 0x000fca00078e0216 */
[----:B------:R-:W-:-:S05]  /*2070*/  IADD3 R17, P0, PT, R4, R17, RZ ;  /* 0x0000001104117210 */ /* 0x000fca0007f1e0ff */
[----:B------:R-:W-:Y:S01]  /*2080*/  IMAD.X R24, RZ, RZ, R13, P0 ;  /* 0x000000ffff187224 */ /* 0x000fe200000e060d */
[----:B0-----:R-:W-:-:S04]  /*2090*/  LEA R16, P0, R17, UR4, 0x2 ;  /* 0x0000000411107c11 */ /* 0x001fc8000f8010ff */
[----:B------:R-:W-:-:S06]  /*20a0*/  LEA.HI.X R17, R17, UR5, R24, 0x2, P0 ;  /* 0x0000000511117c11 */ /* 0x000fcc00080f1418 */
[----:B------:R-:W2:Y:S01]  /*20b0*/  LDG.E.CONSTANT R17, desc[UR8][R16.64] ;  /* 0x0000000810117981 */ /* 0x000ea2000c1e9900 */
[----:B------:R-:W-:Y:S02]  /*20c0*/  MOV R23, 0x400 ;  /* 0x0000040000177802 */ /* 0x000fe40000000f00 */
[----:B------:R-:W-:Y:S01]  /*20d0*/  ISETP.NE.AND P2, PT, R6, 0x1, PT ;  /* 0x000000010600780c */ /* 0x000fe20003f45270 */
[----:B------:R-:W0:Y:S02]  /*20e0*/  S2R R24, SR_CgaCtaId ;  /* 0x0000000000187919 */ /* 0x000e240000008800 */
[----:B------:R-:W-:-:S05]  /*20f0*/  VIADD R23, R23, 0x10 ;  /* 0x0000001017177836 */ /* 0x000fca0000000000 */
[----:B0-----:R-:W-:-:S05]  /*2100*/  LEA R23, R24, R23, 0x18 ;  /* 0x0000001718177211 */ /* 0x001fca00078ec0ff */
[----:B------:R-:W-:Y:S01]  /*2110*/  IMAD R23, R22, 0x4, R23 ;  /* 0x0000000416177824 */ /* 0x000fe200078e0217 */
[----:B--2---:R-:W-:-:S13]  /*2120*/  ISETP.GE.AND P0, PT, R17, RZ, PT ;  /* 0x000000ff1100720c */ /* 0x004fda0003f06270 */
[----:B------:R-:W0:Y:S02]  /*2130*/  @P0 LDS R24, [R23] ;  /* 0x0000000017180984 */ /* 0x000e240000000800 */
[----:B0-----:R-:W-:-:S05]  /*2140*/  @P0 IMAD.IADD R25, R17, 0x1, -R24 ;  /* 0x0000000111190824 */ /* 0x001fca00078e0a18 */
[CC--:B------:R-:W-:Y:S02]  /*2150*/  ISETP.GE.OR P3, PT, R25.reuse, R20.reuse, !P0 ;  /* 0x000000141900720c */ /* 0x0c0fe40004766670 */
[CC--:B------:R-:W-:Y:S02]  /*2160*/  @P0 ISETP.GE.AND P1, PT, R25.reuse, R20.reuse, PT ;  /* 0x000000141900020c */ /* 0x0c0fe40003f26270 */
[----:B------:R-:W-:Y:S02]  /*2170*/  @P0 VIMNMX R16, PT, PT, R25, R20, !PT ;  /* 0x0000001419100248 */ /* 0x000fe40007fe0100 */
[----:B------:R-:W-:-:S07]  /*2180*/  @P0 SEL R18, R18, R22, !P1 ;  /* 0x0000001612120207 */ /* 0x000fce0004800000 */
[----:B------:R-:W-:-:S05]  /*2190*/  @!P3 VIMNMX R20, PT, PT, R25, R21, !PT ;  /* 0x000000151914b248 */ /* 0x000fca0007fe0100 */
[----:B------:R-:W-:Y:S02]  /*21a0*/  @P0 IMAD.MOV.U32 R21, RZ, RZ, R20 ;  /* 0x000000ffff150224 */ /* 0x000fe400078e0014 */
[----:B------:R-:W-:Y:S01]  /*21b0*/  @P0 IMAD.MOV.U32 R20, RZ, RZ, R16 ;  /* 0x000000ffff140224 */ /* 0x000fe200078e0010 */
[----:B------:R-:W-:Y:S06]  /*21c0*/  @!P2 BRA `(.L_x_7) ;  /* 0x000000180098a947 */ /* 0x000fec0003800000 */
[----:B------:R-:W-:-:S04]  /*21d0*/  IADD3 R17, P0, P1, R4, R22, R11 ;  /* 0x0000001604117210 */ /* 0x000fc8000791e00b */
[----:B------:R-:W-:Y:S02]  /*21e0*/  IADD3.X R24, PT, PT, R13, RZ, RZ, P0, P1 ;  /* 0x000000ff0d187210 */ /* 0x000fe400007e24ff */
[----:B------:R-:W-:-:S04]  /*21f0*/  LEA R16, P0, R17, UR4, 0x2 ;  /* 0x0000000411107c11 */ /* 0x000fc8000f8010ff */
[----:B------:R-:W-:-:S05]  /*2200*/  LEA.HI.X R17, R17, UR5, R24, 0x2, P0 ;  /* 0x0000000511117c11 */ /* 0x000fca00080f1418 */
[----:B------:R-:W2:Y:S02]  /*2210*/  LDG.E.CONSTANT R25, desc[UR8][R16.64+0x4] ;  /* 0x0000040810197981 */ /* 0x000ea4000c1e9900 */
[----:B--2---:R-:W-:-:S13]  /*2220*/  ISETP.GE.AND P0, PT, R25, RZ, PT ;  /* 0x000000ff1900720c */ /* 0x004fda0003f06270 */
[----:B------:R-:W0:Y:S02]  /*2230*/  @P0 LDS R24, [R23+0x4] ;  /* 0x0000040017180984 */ /* 0x000e240000000800 */
[----:B0-----:R-:W-:-:S05]  /*2240*/  @P0 IMAD.IADD R25, R25, 0x1, -R24 ;  /* 0x0000000119190824 */ /* 0x001fca00078e0a18 */
[CC--:B------:R-:W-:Y:S02]  /*2250*/  ISETP.GE.OR P2, PT, R25.reuse, R20.reuse, !P0 ;  /* 0x000000141900720c */ /* 0x0c0fe40004746670 */
[CC--:B------:R-:W-:Y:S02]  /*2260*/  @P0 ISETP.GE.AND P1, PT, R25.reuse, R20.reuse, PT ;  /* 0x000000141900020c */ /* 0x0c0fe40003f26270 */
[----:B------:R-:W-:-:S09]  /*2270*/  @P0 VIMNMX R24, PT, PT, R25, R20, !PT ;  /* 0x0000001419180248 */ /* 0x000fd20007fe0100 */
[----:B------:R-:W-:Y:S01]  /*2280*/  @!P2 VIMNMX R20, PT, PT, R25, R21, !PT ;  /* 0x000000151914a248 */ /* 0x000fe20007fe0100 */
[----:B------:R-:W-:Y:S01]  /*2290*/  @P0 VIADD R25, R22, 0x1 ;  /* 0x0000000116190836 */ /* 0x000fe20000000000 */
[----:B------:R-:W-:-:S03]  /*22a0*/  ISETP.NE.AND P2, PT, R6, 0x2, PT ;  /* 0x000000020600780c */ /* 0x000fc60003f45270 */
[----:B------:R-:W-:Y:S01]  /*22b0*/  @P0 IMAD.MOV.U32 R21, RZ, RZ, R20 ;  /* 0x000000ffff150224 */ /* 0x000fe200078e0014 */
[----:B------:R-:W-:Y:S01]  /*22c0*/  @P0 SEL R18, R18, R25, !P1 ;  /* 0x0000001912120207 */ /* 0x000fe20004800000 */
[----:B------:R-:W-:-:S08]  /*22d0*/  @P0 IMAD.MOV.U32 R20, RZ, RZ, R24 ;  /* 0x000000ffff140224 */ /* 0x000fd000078e0018 */
[----:B------:R-:W-:Y:S05]  /*22e0*/  @!P2 BRA `(.L_x_7) ;  /* 0x000000180050a947 */ /* 0x000fea0003800000 */
        /* <DEDUP_REMOVED lines=394> */
[----:B------:R-:W0:Y:S01]  /*3b90*/  @P0 LDS R25, [R23+0x78] ;  /* 0x0000780017190984 */ /* 0x000e220000000800 */
[----:B------:R-:W-:Y:S02]  /*3ba0*/  @P0 VIADD R27, R22, 0x1e ;  /* 0x0000001e161b0836 */ /* 0x000fe40000000000 */
[----:B0-----:R-:W-:-:S05]  /*3bb0*/  @P0 IMAD.IADD R25, R16, 0x1, -R25 ;  /* 0x0000000110190824 */ /* 0x001fca00078e0a19 */
[CC--:B------:R-:W-:Y:S02]  /*3bc0*/  ISETP.GE.OR P2, PT, R25.reuse, R20.reuse, !P0 ;  /* 0x000000141900720c */ /* 0x0c0fe40004746670 */
[CC--:B------:R-:W-:Y:S02]  /*3bd0*/  @P0 ISETP.GE.AND P1, PT, R25.reuse, R20.reuse, PT ;  /* 0x000000141900020c */ /* 0x0c0fe40003f26270 */
[----:B------:R-:W-:Y:S02]  /*3be0*/  @P0 VIMNMX R22, PT, PT, R25, R20, !PT ;  /* 0x0000001419160248 */ /* 0x000fe40007fe0100 */
[----:B------:R-:W-:-:S07]  /*3bf0*/  @P0 SEL R18, R18, R27, !P1 ;  /* 0x0000001b12120207 */ /* 0x000fce0004800000 */
[----:B------:R-:W-:-:S05]  /*3c00*/  @!P2 VIMNMX R20, PT, PT, R25, R21, !PT ;  /* 0x000000151914a248 */ /* 0x000fca0007fe0100 */
[----:B------:R-:W-:Y:S02]  /*3c10*/  @P0 IMAD.MOV.U32 R21, RZ, RZ, R20 ;  /* 0x000000ffff150224 */ /* 0x000fe400078e0014 */
[----:B------:R-:W-:-:S07]  /*3c20*/  @P0 IMAD.MOV.U32 R20, RZ, RZ, R22 ;  /* 0x000000ffff140224 */ /* 0x000fce00078e0016 */
.L_x_7:
[----:B------:R-:W0:Y:S01]  /*3c30*/  S2UR UR5, SR_CgaCtaId ;  /* 0x00000000000579c3 */ /* 0x000e220000008800 */
[----:B------:R-:W-:Y:S01]  /*3c40*/  UMOV UR4, 0x400 ;  /* 0x0000040000047882 */ /* 0x000fe20000000000 */
[----:B------:R-:W-:Y:S01]  /*3c50*/  IMAD.IADD R20, R20, 0x1, -R21 ;  /* 0x0000000114147824 */ /* 0x000fe200078e0a15 */
[----:B------:R-:W-:Y:S01]  /*3c60*/  ISETP.NE.AND P0, PT, R21, -0x98967f, PT ;  /* 0xff6769811500780c */ /* 0x000fe20003f05270 */
[----:B------:R-:W-:Y:S02]  /*3c70*/  IMAD R22, R18, 0x4, R3 ;  /* 0x0000000412167824 */ /* 0x000fe400078e0203 */
[----:B------:R-:W-:Y:S01]  /*3c80*/  IMAD.MOV.U32 R23, RZ, RZ, 0x1 ;  /* 0x00000001ff177424 */ /* 0x000fe200078e00ff */
[----:B------:R-:W-:-:S04]  /*3c90*/  SEL R20, R20, RZ, P0 ;  /* 0x000000ff14147207 */ /* 0x000fc80000000000 */
[----:B------:R-:W-:Y:S01]  /*3ca0*/  I2FP.F32.S32 R20, R20 ;  /* 0x0000001400147245 */ /* 0x000fe20000201400 */
[----:B0-----:R-:W-:-:S09]  /*3cb0*/  ULEA UR4, UR5, UR4, 0x18 ;  /* 0x0000000405047291 */ /* 0x001fd2000f8ec0ff */
[----:B------:R-:W0:Y:S02]  /*3cc0*/  LDS R17, [UR4] ;  /* 0x00000004ff117984 */ /* 0x000e240008000800 */
[----:B------:R-:W1:Y:S02]  /*3cd0*/  LDCU UR4, c[0x0][0x380] ;  /* 0x00007000ff0477ac */ /* 0x000e640008000800 */
[----:B------:R2:W-:Y:S01]  /*3ce0*/  ATOMS.MAX.S32 RZ, [R22], R23 ;  /* 0x0000001716ff738c */ /* 0x0005e20001000200 */
[----:B0-----:R-:W-:Y:S01]  /*3cf0*/  FADD R20, R20, R17 ;  /* 0x0000001114147221 */ /* 0x001fe20000000000 */
[----:B-1----:R-:W-:-:S03]  /*3d00*/  IMAD R17, R18, UR4, R0 ;  /* 0x0000000412117c24 */ /* 0x002fc6000f8e0200 */
[----:B------:R-:W0:Y:S01]  /*3d10*/  F2I.TRUNC.NTZ R21, R20 ;  /* 0x0000001400157305 */ /* 0x000e22000020f100 */
[----:B------:R-:W-:-:S05]  /*3d20*/  IMAD.WIDE R16, R17, 0x4, R14 ;  /* 0x0000000411107825 */ /* 0x000fca00078e020e */
[----:B0-----:R2:W-:Y:S02]  /*3d30*/  STG.E desc[UR8][R16.64], R21 ;  /* 0x0000001510007986 */ /* 0x0015e4000c101908 */
.L_x_6:
[----:B------:R-:W-:Y:S05]  /*3d40*/  BSYNC.RECONVERGENT B0 ;  /* 0x0000000000007941 */ /* 0x000fea0003800200 */
.L_x_5:
[----:B------:R-:W-:Y:S01]  /*3d50*/  BAR.SYNC.DEFER_BLOCKING 0x0 ;  /* 0x0000000000007b1d */ /* 0x000fe20000010000 */
[----:B--2---:R-:W-:-:S05]  /*3d60*/  IMAD R16, R0, 0x4, R3 ;  /* 0x0000000400107824 */ /* 0x004fca00078e0203 */
[----:B------:R-:W-:Y:S01]  /*3d70*/  BSSY.RECONVERGENT B0, `(.L_x_10) ;  /* 0x00002b0000007945 */ /* 0x000fe20003800200 */
[----:B------:R-:W0:Y:S02]  /*3d80*/  LDS R16, [R16] ;  /* 0x0000000010107984 */ /* 0x000e240000000800 */
[----:B0-----:R-:W-:-:S13]  /*3d90*/  ISETP.NE.AND P0, PT, R16, RZ, PT ;  /* 0x000000ff1000720c */ /* 0x001fda0003f05270 */
[----:B------:R-:W-:Y:S05]  /*3da0*/  @!P0 BRA `(.L_x_11) ;  /* 0x0000002800b08947 */ /* 0x000fea0003800000 */
[----:B------:R-:W0:Y:S01]  /*3db0*/  LDCU UR4, c[0x0][0x380] ;  /* 0x00007000ff0477ac */ /* 0x000e220008000800 */
[----:B------:R-:W-:Y:S02]  /*3dc0*/  IMAD.MOV.U32 R20, RZ, RZ, -0x1 ;  /* 0xffffffffff147424 */ /* 0x000fe400078e00ff */
[----:B------:R-:W-:Y:S01]  /*3dd0*/  IMAD.MOV.U32 R22, RZ, RZ, RZ ;  /* 0x000000ffff167224 */ /* 0x000fe200078e00ff */
[----:B0-----:R-:W-:-:S09]  /*3de0*/  UISETP.GE.AND UP0, UPT, UR4, 0x1, UPT ;  /* 0x000000010400788c */ /* 0x001fd2000bf06270 */
[----:B------:R-:W-:Y:S05]  /*3df0*/  BRA.U !UP0, `(.L_x_12) ;  /* 0x00000029083c7547 */ /* 0x000fea000b800000 */
[----:B------:R-:W-:Y:S01]  /*3e00*/  UISETP.GE.U32.AND UP0, UPT, UR4, 0x40, UPT ;  /* 0x000000400400788c */ /* 0x000fe2000bf06070 */
[----:B------:R-:W-:Y:S02]  /*3e10*/  IMAD.MOV.U32 R20, RZ, RZ, -0x1 ;  /* 0xffffffffff147424 */ /* 0x000fe400078e00ff */
[----:B------:R-:W-:Y:S02]  /*3e20*/  IMAD.MOV.U32 R24, RZ, RZ, RZ ;  /* 0x000000ffff187224 */ /* 0x000fe400078e00ff */
[----:B------:R-:W-:-:S04]  /*3e30*/  IMAD.MOV.U32 R22, RZ, RZ, RZ ;  /* 0x000000ffff167224 */ /* 0x000fc800078e00ff */
[----:B------:R-:W-:Y:S05]  /*3e40*/  BRA.U !UP0, `(.L_x_13) ;  /* 0x0000001108247547 */ /* 0x000fea000b800000 */
[----:B------:R-:W-:Y:S02]  /*3e50*/  IMAD.MOV.U32 R20, RZ, RZ, -0x1 ;  /* 0xffffffffff147424 */ /* 0x000fe400078e00ff */
[----:B------:R-:W-:Y:S02]  /*3e60*/  IMAD.MOV.U32 R21, RZ, RZ, RZ ;  /* 0x000000ffff157224 */ /* 0x000fe400078e00ff */
[----:B------:R-:W-:-:S07]  /*3e70*/  IMAD.MOV.U32 R22, RZ, RZ, RZ ;  /* 0x000000ffff167224 */ /* 0x000fce00078e00ff */
.L_x_14:
[----:B------:R-:W-:-:S04]  /*3e80*/  IMAD.IADD R17, R11, 0x1, R21 ;  /* 0x000000010b117824 */ /* 0x000fc800078e0215 */
[----:B------:R-:W-:-:S05]  /*3e90*/  IMAD.WIDE.U32 R16, R17, 0x4, R14 ;  /* 0x0000000411107825 */ /* 0x000fca00078e000e */
[----:B------:R-:W2:Y:S04]  /*3ea0*/  LDG.E R25, desc[UR8][R16.64] ;  /* 0x0000000810197981 */ /* 0x000ea8000c1e1900 */
[----:B------:R-:W3:Y:S04]  /*3eb0*/  LDG.E R26, desc[UR8][R16.64+0x4] ;  /* 0x00000408101a7981 */ /* 0x000ee8000c1e1900 */
[----:B------:R-:W4:Y:S04]  /*3ec0*/  LDG.E R24, desc[UR8][R16.64+0x8] ;  /* 0x0000080810187981 */ /* 0x000f28000c1e1900 */
[----:B------:R-:W5:Y:S01]  /*3ed0*/  LDG.E R23, desc[UR8][R16.64+0xc] ;  /* 0x00000c0810177981 */ /* 0x000f62000c1e1900 */
[----:B--2---:R-:W-:-:S02]  /*3ee0*/  ISETP.GT.AND P1, PT, R25, R22, PT ;  /* 0x000000161900720c */ /* 0x004fc40003f24270 */
[----:B------:R-:W-:Y:S02]  /*3ef0*/  VIMNMX R25, PT, PT, R25, R22, !PT ;  /* 0x0000001619197248 */ /* 0x000fe40007fe0100 */
[----:B------:R-:W2:Y:S02]  /*3f00*/  LDG.E R22, desc[UR8][R16.64+0x10] ;  /* 0x0000100810167981 */ /* 0x000ea4000c1e1900 */
[----:B---3--:R-:W-:Y:S02]  /*3f10*/  ISETP.GT.AND P2, PT, R26, R25, PT ;  /* 0x000000191a00720c */ /* 0x008fe40003f44270 */
[----:B------:R-:W-:Y:S02]  /*3f20*/  VIMNMX R27, PT, PT, R25, R26, !PT ;  /* 0x0000001a191b7248 */ /* 0x000fe40007fe0100 */
[----:B------:R-:W3:Y:S02]  /*3f30*/  LDG.E R25, desc[UR8][R16.64+0x14] ;  /* 0x0000140810197981 */ /* 0x000ee4000c1e1900 */
[----:B----4-:R-:W-:-:S02]  /*3f40*/  ISETP.GT.AND P3, PT, R24, R27, PT ;  /* 0x0000001b1800720c */ /* 0x010fc40003f64270 */
[----:B------:R-:W-:Y:S02]  /*3f50*/  VIMNMX R26, PT, PT, R27, R24, !PT ;  /* 0x000000181b1a7248 */ /* 0x000fe40007fe0100 */
[----:B------:R-:W4:Y:S02]  /*3f60*/  LDG.E R24, desc[UR8][R16.64+0x18] ;  /* 0x0000180810187981 */ /* 0x000f24000c1e1900 */
[----:B-----5:R-:W-:Y:S02]  /*3f70*/  ISETP.GT.AND P4, PT, R23, R26, PT ;  /* 0x0000001a1700720c */ /* 0x020fe40003f84270 */
[----:B------:R-:W-:Y:S02]  /*3f80*/  VIMNMX R27, PT, PT, R26, R23, !PT ;  /* 0x000000171a1b7248 */ /* 0x000fe40007fe0100 */
[----:B------:R-:W5:Y:S02]  /*3f90*/  LDG.E R23, desc[UR8][R16.64+0x1c] ;  /* 0x00001c0810177981 */ /* 0x000f64000c1e1900 */
        /* <DEDUP_REMOVED lines=8> */
[----:B------:R-:W4:Y:S01]  /*4020*/  LDG.E R24, desc[UR8][R16.64+0x28] ;  /* 0x0000280810187981 */ /* 0x000f22000c1e1900 */
[----:B------:R-:W-:Y:S02]  /*4030*/  SEL R20, R21, R20, P1 ;  /* 0x0000001415147207 */ /* 0x000fe40000800000 */
[----:B-----5:R-:W-:Y:S02]  /*4040*/  ISETP.GT.AND P1, PT, R23, R26, PT ;  /* 0x0000001a1700720c */ /* 0x020fe40003f24270 */
[----:B------:R-:W-:Y:S02]  /*4050*/  VIMNMX R27, PT, PT, R26, R23, !PT ;  /* 0x000000171a1b7248 */ /* 0x000fe40007fe0100 */
[----:B------:R-:W5:Y:S01]  /*4060*/  LDG.E R23, desc[UR8][R16.64+0x2c] ;  /* 0x00002c0810177981 */ /* 0x000f62000c1e1900 */
[----:B------:R-:W-:-:S02]  /*4070*/  @P2 VIADD R20, R21, 0x1 ;  /* 0x0000000115142836 */ /* 0x000fc40000000000 */
[C---:B------:R-:W-:Y:S02]  /*4080*/  @P3 VIADD R20, R21.reuse, 0x2 ;  /* 0x0000000215143836 */ /* 0x040fe40000000000 */
[----:B------:R-:W-:Y:S01]  /*4090*/  @P4 VIADD R20, R21, 0x3 ;  /* 0x0000000315144836 */ /* 0x000fe20000000000 */
[----:B--2---:R-:W-:Y:S02]  /*40a0*/  ISETP.GT.AND P2, PT, R22, R27, PT ;  /* 0x0000001b1600720c */ /* 0x004fe40003f44270 */
[----:B------:R-:W-:Y:S02]  /*40b0*/  VIMNMX R26, PT, PT, R27, R22, !PT ;  /* 0x000000161b1a7248 */ /* 0x000fe40007fe0100 */
[----:B------:R-:W2:Y:S02]  /*40c0*/  LDG.E R22, desc[UR8][R16.64+0x30] ;  /* 0x0000300810167981 */ /* 0x000ea4000c1e1900 */
[----:B---3--:R-:W-:Y:S02]  /*40d0*/  ISETP.GT.AND P3, PT, R25, R26, PT ;  /* 0x0000001a1900720c */ /* 0x008fe40003f64270 */
[----:B------:R-:W-:-:S02]  /*40e0*/  VIMNMX R27, PT, PT, R26, R25, !PT ;  /* 0x000000191a1b7248 */ /* 0x000fc40007fe0100 */
[----:B------:R-:W3:Y:S02]  /*40f0*/  LDG.E R25, desc[UR8][R16.64+0x34] ;  /* 0x0000340810197981 */ /* 0x000ee4000c1e1900 */
[----:B----4-:R-:W-:Y:S02]  /*4100*/  ISETP.GT.AND P4, PT, R24, R27, PT ;  /* 0x0000001b1800720c */ /* 0x010fe40003f84270 */
[----:B------:R-:W-:Y:S02]  /*4110*/  VIMNMX R26, PT, PT, R27, R24, !PT ;  /* 0x000000181b1a7248 */ /* 0x000fe40007fe0100 */
[----:B------:R-:W4:Y:S01]  /*4120*/  LDG.E R24, desc[UR8][R16.64+0x38] ;  /* 0x0000380810187981 */ /* 0x000f22000c1e1900 */
[----:B------:R-:W-:Y:S01]  /*4130*/  @P5 VIADD R20, R21, 0x4 ;  /* 0x0000000415145836 */ /* 0x000fe20000000000 */
[----:B-----5:R-:W-:Y:S02]  /*4140*/  ISETP.GT.AND P5, PT, R23, R26, PT ;  /* 0x0000001a1700720c */ /* 0x020fe40003fa4270 */
[----:B------:R-:W-:-:S02]  /*4150*/  VIMNMX R27, PT, PT, R26, R23, !PT ;  /* 0x000000171a1b7248 */ /* 0x000fc40007fe0100 */
[----:B------:R-:W5:Y:S01]  /*4160*/  LDG.E R23, desc[UR8][R16.64+0x3c] ;  /* 0x00003c0810177981 */ /* 0x000f62000c1e1900 */
[C---:B------:R-:W-:Y:S02]  /*4170*/  @P6 VIADD R20, R21.reuse, 0x5 ;  /* 0x0000000515146836 */ /* 0x040fe40000000000 */
[C---:B------:R-:W-:Y:S02]  /*4180*/  @P0 VIADD R20, R21.reuse, 0x6 ;  /* 0x0000000615140836 */ /* 0x040fe40000000000 */
[----:B------:R-:W-:Y:S01]  /*4190*/  @P1 VIADD R20, R21, 0x7 ;  /* 0x0000000715141836 */ /* 0x000fe20000000000 */
[----:B--2---:R-:W-:Y:S02]  /*41a0*/  ISETP.GT.AND P6, PT, R22, R27, PT ;  /* 0x0000001b1600720c */ /* 0x004fe40003fc4270 */
[----:B------:R-:W-:Y:S02]  /*41b0*/  VIMNMX R26, PT, PT, R27, R22, !PT ;  /* 0x000000161b1a7248 */ /* 0x000fe40007fe0100 */
[----:B------:R-:W2:Y:S02]  /*41c0*/  LDG.E R22, desc[UR8][R16.64+0x40] ;  /* 0x0000400810167981 */ /* 0x000ea4000c1e1900 */
[----:B---3--:R-:W-:-:S02]  /*41d0*/  ISETP.GT.AND P0, PT, R25, R26, PT ;  /* 0x0000001a1900720c */ /* 0x008fc40003f04270 */
[----:B------:R-:W-:Y:S02]  /*41e0*/  VIMNMX R27, PT, PT, R26, R25, !PT ;  /* 0x000000191a1b7248 */ /* 0x000fe40007fe0100 */
[----:B------:R-:W3:Y:S02]  /*41f0*/  LDG.E R25, desc[UR8][R16.64+0x44] ;  /* 0x0000440810197981 */ /* 0x000ee4000c1e1900 */
[----:B----4-:R-:W-:Y:S02]  /*4200*/  ISETP.GT.AND P1, PT, R24, R27, PT ;  /* 0x0000001b1800720c */ /* 0x010fe40003f24270 */
[----:B------:R-:W-:Y:S02]  /*4210*/  VIMNMX R26, PT, PT, R27, R24, !PT ;  /* 0x000000181b1a7248 */ /* 0x000fe40007fe0100 */
[----:B------:R-:W4:Y:S01]  /*4220*/  LDG.E R24, desc[UR8][R16.64+0x48] ;  /* 0x0000480810187981 */ /* 0x000f22000c1e1900 */
[----:B------:R-:W-:Y:S01]  /*4230*/  @P2 VIADD R20, R21, 0x8 ;  /* 0x0000000815142836 */ /* 0x000fe20000000000 */
[----:B-----5:R-:W-:-:S02]  /*4240*/  ISETP.GT.AND P2, PT, R23, R26, PT ;  /* 0x0000001a1700720c */ /* 0x020fc40003f44270 */
[----:B------:R-:W-:Y:S02]  /*4250*/  VIMNMX R27, PT, PT, R26, R23, !PT ;  /* 0x000000171a1b7248 */ /* 0x000fe40007fe0100 */
[----:B------:R-:W5:Y:S01]  /*4260*/  LDG.E R23, desc[UR8][R16.64+0x4c] ;  /* 0x00004c0810177981 */ /* 0x000f62000c1e1900 */
[C---:B------:R-:W-:Y:S02]  /*4270*/  @P3 VIADD R20, R21.reuse, 0x9 ;  /* 0x0000000915143836 */ /* 0x040fe40000000000 */
[C---:B------:R-:W-:Y:S02]  /*4280*/  @P4 VIADD R20, R21.reuse, 0xa ;  /* 0x0000000a15144836 */ /* 0x040fe40000000000 */
[----:B------:R-:W-:Y:S01]  /*4290*/  @P5 VIADD R20, R21, 0xb ;  /* 0x0000000b15145836 */ /* 0x000fe20000000000 */
[----:B--2---:R-:W-:Y:S02]  /*42a0*/  ISETP.GT.AND P3, PT, R22, R27, PT ;  /* 0x0000001b1600720c */ /* 0x004fe40003f64270 */
[----:B------:R-:W-:-:S02]  /*42b0*/  VIMNMX R26, PT, PT, R27, R22, !PT ;  /* 0x000000161b1a7248 */ /* 0x000fc40007fe0100 */
[----:B------:R-:W2:Y:S02]  /*42c0*/  LDG.E R22, desc[UR8][R16.64+0x50] ;  /* 0x0000500810167981 */ /* 0x000ea4000c1e1900 */
[----:B---3--:R-:W-:Y:S02]  /*42d0*/  ISETP.GT.AND P4, PT, R25, R26, PT ;  /* 0x0000001a1900720c */ /* 0x008fe40003f84270 */
[----:B------:R-:W-:Y:S02]  /*42e0*/  VIMNMX R27, PT, PT, R26, R25, !PT ;  /* 0x000000191a1b7248 */ /* 0x000fe40007fe0100 */
[----:B------:R-:W3:Y:S02]  /*42f0*/  LDG.E R25, desc[UR8][R16.64+0x54] ;  /* 0x0000540810197981 */ /* 0x000ee4000c1e1900 */
[----:B----4-:R-:W-:Y:S02]  /*4300*/  ISETP.GT.AND P5, PT, R24, R27, PT ;  /* 0x0000001b1800720c */ /* 0x010fe40003fa4270 */
[----:B------:R-:W-:-:S02]  /*4310*/  VIMNMX R26, PT, PT, R27, R24, !PT ;  /* 0x000000181b1a7248 */ /* 0x000fc40007fe0100 */
[----:B------:R-:W4:Y:S01]  /*4320*/  LDG.E R24, desc[UR8][R16.64+0x58] ;  /* 0x0000580810187981 */ /* 0x000f22000c1e1900 */
[----:B------:R-:W-:Y:S01]  /*4330*/  @P6 VIADD R20, R21, 0xc ;  /* 0x0000000c15146836 */ /* 0x000fe20000000000 */
[----:B-----5:R-:W-:Y:S02]  /*4340*/  ISETP.GT.AND P6, PT, R23, R26, PT ;  /* 0x0000001a1700720c */ /* 0x020fe40003fc4270 */
[----:B------:R-:W-:Y:S02]  /*4350*/  VIMNMX R27, PT, PT, R26, R23, !PT ;  /* 0x000000171a1b7248 */ /* 0x000fe40007fe0100 */
[----:B------:R-:W5:Y:S01]  /*4360*/  LDG.E R23, desc[UR8][R16.64+0x5c] ;  /* 0x00005c0810177981 */ /* 0x000f62000c1e1900 */
[C---:B------:R-:W-:Y:S02]  /*4370*/  @P0 VIADD R20, R21.reuse, 0xd ;  /* 0x0000000d15140836 */ /* 0x040fe40000000000 */
[C---:B------:R-:W-:Y:S02]  /*4380*/  @P1 VIADD R20, R21.reuse, 0xe ;  /* 0x0000000e15141836 */ /* 0x040fe40000000000 */
[----:B------:R-:W-:Y:S01]  /*4390*/  @P2 VIADD R20, R21, 0xf ;  /* 0x0000000f15142836 */ /* 0x000fe20000000000 */
        /* <DEDUP_REMOVED lines=9> */
[----:B------:R-:W-:Y:S01]  /*4430*/  @P3 VIADD R20, R21, 0x10 ;  /* 0x0000001015143836 */ /* 0x000fe20000000000 */
[----:B-----5:R-:W-:Y:S02]  /*4440*/  ISETP.GT.AND P3, PT, R23, R26, PT ;  /* 0x0000001a1700720c */ /* 0x020fe40003f64270 */
[----:B------:R-:W-:Y:S02]  /*4450*/  VIMNMX R27, PT, PT, R26, R23, !PT ;  /* 0x000000171a1b7248 */ /* 0x000fe40007fe0100 */
[----:B------:R-:W5:Y:S01]  /*4460*/  LDG.E R23, desc[UR8][R16.64+0x6c] ;  /* 0x00006c0810177981 */ /* 0x000f62000c1e1900 */
[C---:B------:R-:W-:Y:S02]  /*4470*/  @P4 VIADD R20, R21.reuse, 0x11 ;  /* 0x0000001115144836 */ /* 0x040fe40000000000 */
[----:B------:R-:W-:-:S02]  /*4480*/  @P5 VIADD R20, R21, 0x12 ;  /* 0x0000001215145836 */ /* 0x000fc40000000000 */
[----:B------:R-:W-:Y:S01]  /*4490*/  @P6 VIADD R20, R21, 0x13 ;  /* 0x0000001315146836 */ /* 0x000fe20000000000 */
[----:B--2---:R-:W-:Y:S02]  /*44a0*/  ISETP.GT.AND P4, PT, R22, R27, PT ;  /* 0x0000001b1600720c */ /* 0x004fe40003f84270 */
        /* <DEDUP_REMOVED lines=121> */
[----:B-----5:R-:W-:Y:S01]  /*4c40*/  ISETP.GT.AND P0, PT, R23, R26, PT ;  /* 0x0000001a1700720c */ /* 0x020fe20003f04270 */
[C---:B------:R-:W-:Y:S01]  /*4c50*/  @P1 VIADD R20, R21.reuse, 0x31 ;  /* 0x0000003115141836 */ /* 0x040fe20000000000 */
[----:B------:R-:W-:Y:S01]  /*4c60*/  VIMNMX R23, PT, PT, R26, R23, !PT ;  /* 0x000000171a177248 */ /* 0x000fe20007fe0100 */
        /* <DEDUP_REMOVED lines=9> */
[----:B------:R-:W-:Y:S01]  /*4d00*/  VIMNMX R27, PT, PT, R23, R24, !PT ;  /* 0x00000018171b7248 */ /* 0x000fe20007fe0100 */
[----:B------:R-:W4:Y:S04]  /*4d10*/  LDG.E R26, desc[UR8][R16.64+0xfc] ;  /* 0x0000fc08101a7981 */ /* 0x000f28000c1e1900 */
[----:B------:R-:W5:Y:S04]  /*4d20*/  LDG.E R23, desc[UR8][R16.64+0xf4] ;  /* 0x0000f40810177981 */ /* 0x000f68000c1e1900 */
[----:B------:R5:W4:Y:S01]  /*4d30*/  LDG.E R24, desc[UR8][R16.64+0xf8] ;  /* 0x0000f80810187981 */ /* 0x000b22000c1e1900 */
[----:B------:R-:W-:-:S02]  /*4d40*/  @P4 VIADD R20, R21, 0x34 ;  /* 0x0000003415144836 */ /* 0x000fc40000000000 */
[C---:B------:R-:W-:Y:S02]  /*4d50*/  @P5 VIADD R20, R21.reuse, 0x35 ;  /* 0x0000003515145836 */ /* 0x040fe40000000000 */
[C---:B------:R-:W-:Y:S02]  /*4d60*/  @P6 VIADD R20, R21.reuse, 0x36 ;  /* 0x0000003615146836 */ /* 0x040fe40000000000 */
[C---:B------:R-:W-:Y:S02]  /*4d70*/  @P0 VIADD R20, R21.reuse, 0x37 ;  /* 0x0000003715140836 */ /* 0x040fe40000000000 */
[C---:B------:R-:W-:Y:S02]  /*4d80*/  @P1 VIADD R20, R21.reuse, 0x38 ;  /* 0x0000003815141836 */ /* 0x040fe40000000000 */
[C---:B------:R-:W-:Y:S02]  /*4d90*/  @P2 VIADD R20, R21.reuse, 0x39 ;  /* 0x0000003915142836 */ /* 0x040fe40000000000 */
[----:B------:R-:W-:Y:S01]  /*4da0*/  @P3 VIADD R20, R21, 0x3a ;  /* 0x0000003a15143836 */ /* 0x000fe20000000000 */
[----:B--2---:R-:W-:-:S02]  /*4db0*/  ISETP.GT.AND P4, PT, R22, R27, PT ;  /* 0x0000001b1600720c */ /* 0x004fc40003f84270 */
[----:B------:R-:W-:-:S04]  /*4dc0*/  VIMNMX R22, PT, PT, R27, R22, !PT ;  /* 0x000000161b167248 */ /* 0x000fc80007fe0100 */
[----:B---3--:R-:W-:Y:S02]  /*4dd0*/  ISETP.GT.AND P0, PT, R25, R22, PT ;  /* 0x000000161900720c */ /* 0x008fe40003f04270 */
[----:B------:R-:W-:-:S04]  /*4de0*/  VIMNMX R22, PT, PT, R22, R25, !PT ;  /* 0x0000001916167248 */ /* 0x000fc80007fe0100 */
[----:B-----5:R-:W-:-:S04]  /*4df0*/  VIMNMX R17, PT, PT, R22, R23, !PT ;  /* 0x0000001716117248 */ /* 0x020fc80007fe0100 */
[----:B----4-:R-:W-:Y:S02]  /*4e00*/  ISETP.GT.AND P2, PT, R24, R17, PT ;  /* 0x000000111800720c */ /* 0x010fe40003f44270 */
[----:B------:R-:W-:Y:S02]  /*4e10*/  VIMNMX R17, PT, PT, R17, R24, !PT ;  /* 0x0000001811117248 */ /* 0x000fe40007fe0100 */
[----:B------:R-:W-:Y:S02]  /*4e20*/  ISETP.GT.AND P1, PT, R23, R22, PT ;  /* 0x000000161700720c */ /* 0x000fe40003f24270 */
[----:B------:R-:W-:Y:S01]  /*4e30*/  ISETP.GT.AND P3, PT, R26, R17, PT ;  /* 0x000000111a00720c */ /* 0x000fe20003f64270 */
[C---:B------:R-:W-:Y:S02]  /*4e40*/  @P4 VIADD R20, R21.reuse, 0x3b ;  /* 0x0000003b15144836 */ /* 0x040fe40000000000 */
[----:B------:R-:W-:-:S08]  /*4e50*/  @P0 VIADD R20, R21, 0x3c ;  /* 0x0000003c15140836 */ /* 0x000fd00000000000 */
[C---:B------:R-:W-:Y:S02]  /*4e60*/  @P1 VIADD R20, R21.reuse, 0x3d ;  /* 0x0000003d15141836 */ /* 0x040fe40000000000 */
[C---:B------:R-:W-:Y:S02]  /*4e70*/  @P2 VIADD R20, R21.reuse, 0x3e ;  /* 0x0000003e15142836 */ /* 0x040fe40000000000 */
[C---:B------:R-:W-:Y:S02]  /*4e80*/  @P3 VIADD R20, R21.reuse, 0x3f ;  /* 0x0000003f15143836 */ /* 0x040fe40000000000 */
[----:B------:R-:W-:-:S05]  /*4e90*/  VIADD R21, R21, 0x40 ;  /* 0x0000004015157836 */ /* 0x000fca0000000000 */
[----:B------:R-:W-:Y:S02]  /*4ea0*/  ISETP.NE.AND P0, PT, R21, R12, PT ;  /* 0x0000000c1500720c */ /* 0x000fe40003f05270 */
[----:B------:R-:W-:-:S11]  /*4eb0*/  VIMNMX R22, PT, PT, R17, R26, !PT ;  /* 0x0000001a11167248 */ /* 0x000fd60007fe0100 */
[----:B------:R-:W-:Y:S05]  /*4ec0*/  @P0 BRA `(.L_x_14) ;  /* 0xffffffec00ec0947 */ /* 0x000fea000383ffff */
[----:B------:R-:W-:-:S07]  /*4ed0*/  IMAD.MOV.U32 R24, RZ, RZ, R12 ;  /* 0x000000ffff187224 */ /* 0x000fce00078e000c */
.L_x_13:
[----:B------:R-:W-:-:S13]  /*4ee0*/  ISETP.NE.AND P0, PT, R10, RZ, PT ;  /* 0x000000ff0a00720c */ /* 0x000fda0003f05270 */
[----:B------:R-:W-:Y:S05]  /*4ef0*/  @!P0 BRA `(.L_x_12) ;  /* 0x0000001400fc8947 */ /* 0x000fea0003800000 */
[----:B------:R-:W-:-:S04]  /*4f00*/  IMAD.IADD R17, R11, 0x1, R24 ;  /* 0x000000010b117824 */ /* 0x000fc800078e0218 */
[----:B------:R-:W-:-:S06]  /*4f10*/  IMAD.WIDE.U32 R16, R17, 0x4, R14 ;  /* 0x0000000411107825 */ /* 0x000fcc00078e000e */
[----:B------:R-:W2:Y:S01]  /*4f20*/  LDG.E R17, desc[UR8][R16.64] ;  /* 0x0000000810117981 */ /* 0x000ea2000c1e1900 */
[----:B------:R-:W-:Y:S02]  /*4f30*/  ISETP.NE.AND P1, PT, R10, 0x1, PT ;  /* 0x000000010a00780c */ /* 0x000fe40003f25270 */
[----:B--2---:R-:W-:Y:S02]  /*4f40*/  ISETP.GT.AND P0, PT, R17, R22, PT ;  /* 0x000000161100720c */ /* 0x004fe40003f04270 */
[----:B------:R-:W-:Y:S02]  /*4f50*/  VIMNMX R22, PT, PT, R22, R17, !PT ;  /* 0x0000001116167248 */ /* 0x000fe40007fe0100 */
[----:B------:R-:W-:-:S07]  /*4f60*/  SEL R20, R24, R20, P0 ;  /* 0x0000001418147207 */ /* 0x000fce0000000000 */
[----:B------:R-:W-:Y:S05]  /*4f70*/  @!P1 BRA `(.L_x_12) ;  /* 0x0000001400dc9947 */ /* 0x000fea0003800000 */
[----:B------:R-:W-:-:S05]  /*4f80*/  IADD3 R17, P0, PT, R11, R24, RZ ;  /* 0x000000180b117210 */ /* 0x000fca0007f1e0ff */
[----:B------:R-:W-:Y:S01]  /*4f90*/  IMAD.X R21, RZ, RZ, RZ, P0 ;  /* 0x000000ffff157224 */ /* 0x000fe200000e06ff */
[----:B------:R-:W-:-:S04]  /*4fa0*/  LEA R16, P0, R17, R14, 0x2 ;  /* 0x0000000e11107211 */ /* 0x000fc800078010ff */
[----:B------:R-:W-:-:S05]  /*4fb0*/  LEA.HI.X R17, R17, R15, R21, 0x2, P0 ;  /* 0x0000000f11117211 */ /* 0x000fca00000f1415 */
[----:B------:R-:W2:Y:S01]  /*4fc0*/  LDG.E R21, desc[UR8][R16.64+0x4] ;  /* 0x0000040810157981 */ /* 0x000ea2000c1e1900 */
[----:B------:R-:W-:Y:S02]  /*4fd0*/  ISETP.NE.AND P1, PT, R10, 0x2, PT ;  /* 0x000000020a00780c */ /* 0x000fe40003f25270 */
[----:B--2---:R-:W-:Y:S02]  /*4fe0*/  ISETP.GT.AND P0, PT, R21, R22, PT ;  /* 0x000000161500720c */ /* 0x004fe40003f04270 */
[----:B------:R-:W-:-:S11]  /*4ff0*/  VIMNMX R22, PT, PT, R22, R21, !PT ;  /* 0x0000001516167248 */ /* 0x000fd60007fe0100 */
[----:B------:R-:W-:Y:S01]  /*5000*/  @P0 VIADD R20, R24, 0x1 ;  /* 0x0000000118140836 */ /* 0x000fe20000000000 */
[----:B------:R-:W-:Y:S06]  /*5010*/  @!P1 BRA `(.L_x_12) ;  /* 0x0000001400b49947 */ /* 0x000fec0003800000 */
        /* <DEDUP_REMOVED lines=354> */
[----:B------:R-:W-:Y:S01]  /*6640*/  ISETP.NE.AND P2, PT, R10, 0x3e, PT ;  /* 0x0000003e0a00780c */ /* 0x000fe20003f45270 */
[----:B------:R-:W2:-:S12]  /*6650*/  LDG.E R21, desc[UR8][R16.64+0xf4] ;  /* 0x0000f40810157981 */ /* 0x000e98000c1e1900 */
[----:B------:R-:W3:Y:S01]  /*6660*/  @P2 LDG.E R23, desc[UR8][R16.64+0xf8] ;  /* 0x0000f80810172981 */ /* 0x000ee2000c1e1900 */
[----:B------:R-:W-:Y:S02]  /*6670*/  PLOP3.LUT P3, PT, PT, PT, PT, 0x8, 0x80 ;  /* 0x000000000080781c */ /* 0x000fe40003f6e170 */
[----:B--2---:R-:W-:Y:S02]  /*6680*/  ISETP.GT.AND P0, PT, R21, R22, PT ;  /* 0x000000161500720c */ /* 0x004fe40003f04270 */
[----:B------:R-:W-:-:S04]  /*6690*/  VIMNMX R22, PT, PT, R22, R21, !PT ;  /* 0x0000001516167248 */ /* 0x000fc80007fe0100 */
[----:B---3--:R-:W-:-:S07]  /*66a0*/  @P2 ISETP.GT.AND P1, PT, R23, R22, PT ;  /* 0x000000161700220c */ /* 0x008fce0003f24270 */
[----:B------:R-:W-:Y:S01]  /*66b0*/  @P0 VIADD R20, R24, 0x3d ;  /* 0x0000003d18140836 */ /* 0x000fe20000000000 */
[----:B------:R-:W-:Y:S02]  /*66c0*/  @P2 VIMNMX R22, PT, PT, R22, R23, !PT ;  /* 0x0000001716162248 */ /* 0x000fe40007fe0100 */
[----:B------:R-:W-:-:S13]  /*66d0*/  @P2 PLOP3.LUT P3, PT, P1, PT, PT, 0x80, 0x8 ;  /* 0x000000000008281c */ /* 0x000fda0000f6f070 */
[----:B------:R-:W-:-:S07]  /*66e0*/  @P3 VIADD R20, R24, 0x3e ;  /* 0x0000003e18143836 */ /* 0x000fce0000000000 */
.L_x_12:
[----:B------:R-:W0:Y:S01]  /*66f0*/  LDS R16, [R2] ;  /* 0x0000000002107984 */ /* 0x000e220000000800 */
[----:B------:R-:W-:Y:S01]  /*6700*/  BSSY.RECONVERGENT B1, `(.L_x_15) ;  /* 0x000000b000017945 */ /* 0x000fe20003800200 */
[----:B0-----:R-:W-:-:S13]  /*6710*/  ISETP.GE.AND P0, PT, R16, RZ, PT ;  /* 0x000000ff1000720c */ /* 0x001fda0003f06270 */
[----:B------:R-:W-:Y:S02]  /*6720*/  @P0 IMAD R16, R16, 0x4, R5 ;  /* 0x0000000410100824 */ /* 0x000fe400078e0205 */
[----:B------:R-:W-:-:S05]  /*6730*/  @P0 IMAD.MOV.U32 R17, RZ, RZ, -0x1 ;  /* 0xffffffffff110424 */ /* 0x000fca00078e00ff */
[----:B------:R0:W-:Y:S01]  /*6740*/  @P0 STS [R16], R17 ;  /* 0x0000001110000388 */ /* 0x0001e20000000800 */
[----:B------:R-:W-:Y:S05]  /*6750*/  @P0 BRA `(.L_x_16) ;  /* 0x0000000000140947 */ /* 0x000fea0003800000 */
[----:B------:R-:W1:Y:S01]  /*6760*/  S2UR UR5, SR_CgaCtaId ;  /* 0x00000000000579c3 */ /* 0x000e620000008800 */
[----:B------:R-:W-:Y:S02]  /*6770*/  UMOV UR4, 0x400 ;  /* 0x0000040000047882 */ /* 0x000fe40000000000 */
[----:B------:R-:W-:-:S04]  /*6780*/  UIADD3 UR4, UPT, UPT, UR4, 0x8, URZ ;  /* 0x0000000804047890 */ /* 0x000fc8000fffe0ff */
[----:B-1----:R-:W-:-:S09]  /*6790*/  ULEA UR4, UR5, UR4, 0x18 ;  /* 0x0000000405047291 */ /* 0x002fd2000f8ec0ff */
[----:B------:R-:W-:Y:S03]  /*67a0*/  ATOMS.POPC.INC.32 RZ, [UR4] ;  /* 0x00000000ffff7f8c */ /* 0x000fe6000d800004 */
.L_x_16:
[----:B------:R-:W-:Y:S05]  /*67b0*/  BSYNC.RECONVERGENT B1 ;  /* 0x0000000000017941 */ /* 0x000fea0003800200 */
.L_x_15:
[----:B------:R-:W1:Y:S01]  /*67c0*/  S2UR UR5, SR_CgaCtaId ;  /* 0x00000000000579c3 */ /* 0x000e620000008800 */
[----:B------:R-:W-:Y:S01]  /*67d0*/  UMOV UR4, 0x400 ;  /* 0x0000040000047882 */ /* 0x000fe20000000000 */
[----:B------:R-:W-:Y:S01]  /*67e0*/  IMAD R21, R20, 0x4, R5 ;  /* 0x0000000414157824 */ /* 0x000fe200078e0205 */
[----:B------:R-:W-:-:S04]  /*67f0*/  UIADD3 UR4, UPT, UPT, UR4, 0x10, URZ ;  /* 0x0000001004047890 */ /* 0x000fc8000fffe0ff */
[----:B-1----:R-:W-:-:S06]  /*6800*/  ULEA UR4, UR5, UR4, 0x18 ;  /* 0x0000000405047291 */ /* 0x002fcc000f8ec0ff */
[----:B0-----:R-:W-:-:S05]  /*6810*/  LEA R16, R0, UR4, 0x2 ;  /* 0x0000000400107c11 */ /* 0x001fca000f8e10ff */
[----:B------:R-:W0:Y:S02]  /*6820*/  LDS R17, [R16] ;  /* 0x0000000010117984 */ /* 0x000e240000000800 */
[----:B0-----:R-:W-:-:S05]  /*6830*/  IMAD.IADD R17, R17, 0x1, R22 ;  /* 0x0000000111117824 */ /* 0x001fca00078e0216 */
[----:B------:R0:W-:Y:S04]  /*6840*/  STS [R16], R17 ;  /* 0x0000001110007388 */ /* 0x0001e80000000800 */
[----:B------:R0:W-:Y:S04]  /*6850*/  STS [R21], R0 ;  /* 0x0000000015007388 */ /* 0x0001e80000000800 */
[----:B------:R0:W-:Y:S02]  /*6860*/  STS [R2], R20 ;  /* 0x0000001402007388 */ /* 0x0001e40000000800 */
.L_x_11:
[----:B------:R-:W-:Y:S05]  /*6870*/  BSYNC.RECONVERGENT B0 ;  /* 0x0000000000007941 */ /* 0x000fea0003800200 */
.L_x_10:
[----:B------:R-:W1:Y:S08]  /*6880*/  S2UR UR4, SR_CgaCtaId ;  /* 0x00000000000479c3 */ /* 0x000e700000008800 */
[----:B------:R-:W-:Y:S01]  /*6890*/  BAR.SYNC.DEFER_BLOCKING 0x0 ;  /* 0x0000000000007b1d */ /* 0x000fe20000010000 */
[----:B------:R-:W-:-:S05]  /*68a0*/  ISETP.NE.AND P1, PT, R0, RZ, PT ;  /* 0x000000ff0000720c */ /* 0x000fca0003f25270 */
[----:B------:R-:W-:Y:S02]  /*68b0*/  UMOV UR6, 0x400 ;  /* 0x0000040000067882 */ /* 0x000fe40000000000 */
[----:B0-----:R-:W0:Y:S01]  /*68c0*/  LDC R20, c[0x0][0x380] ;  /* 0x0000e000ff147b82 */ /* 0x001e220000000800 */
[----:B-1----:R-:W-:Y:S01]  /*68d0*/  ULEA UR6, UR4, UR6, 0x18 ;  /* 0x0000000604067291 */ /* 0x002fe2000f8ec0ff */
[----:B------:R-:W1:Y:S08]  /*68e0*/  LDCU UR4, c[0x0][0x3b4] ;  /* 0x00007680ff0477ac */ /* 0x000e700008000800 */
[----:B------:R-:W2:Y:S02]  /*68f0*/  @!P1 LDS R16, [UR6+0x4] ;  /* 0x00000406ff109984 */ /* 0x000ea40008000800 */
[----:B--2---:R-:W-:-:S05]  /*6900*/  @!P1 VIADD R16, R16, 0x1 ;  /* 0x0000000110109836 */ /* 0x004fca0000000000 */
[----:B------:R-:W-:Y:S01]  /*6910*/  @!P1 STS [UR6+0x4], R16 ;  /* 0x00000410ff009988 */ /* 0x000fe20008000806 */
[----:B------:R-:W-:Y:S06]  /*6920*/  BAR.SYNC.DEFER_BLOCKING 0x0 ;  /* 0x0000000000007b1d */ /* 0x000fec0000010000 */
[----:B------:R-:W1:Y:S04]  /*6930*/  LDS R21, [UR6+0x4] ;  /* 0x00000406ff157984 */ /* 0x000e680008000800 */
[----:B------:R-:W0:Y:S01]  /*6940*/  LDS R17, [UR6+0x8] ;  /* 0x00000806ff117984 */ /* 0x000e220008000800 */
[----:B-1----:R-:W-:-:S02]  /*6950*/  ISETP.GE.AND P0, PT, R21, UR4, PT ;  /* 0x0000000415007c0c */ /* 0x002fc4000bf06270 */
[----:B0-----:R-:W-:-:S13]  /*6960*/  ISETP.LT.AND P2, PT, R17, R20, PT ;  /* 0x000000141100720c */ /* 0x001fda0003f41270 */
[----:B------:R-:W-:Y:S05]  /*6970*/  @!P0 BRA P2, `(.L_x_17) ;  /* 0xffffff9800848947 */ /* 0x000fea000103ffff */
.L_x_1:
[----:B------:R-:W0:Y:S01]  /*6980*/  @!P1 LDS R16, [UR6] ;  /* 0x00000006ff109984 */ /* 0x000e220008000800 */
[----:B------:R-:W0:Y:S01]  /*6990*/  @!P1 LDC R19, c[0x0][0x3b0] ;  /* 0x0000ec00ff139b82 */ /* 0x000e220000000800 */
[----:B------:R-:W1:Y:S01]  /*69a0*/  LDCU UR5, c[0x0][0x3ac] ;  /* 0x00007580ff0577ac */ /* 0x000e620008000800 */
[----:B0-----:R-:W-:-:S05]  /*69b0*/  @!P1 FMUL R19, R19, R16 ;  /* 0x0000001013139220 */ /* 0x001fca0000400000 */
[----:B------:R-:W-:Y:S01]  /*69c0*/  @!P1 STS [UR6], R19 ;  /* 0x00000013ff009988 */ /* 0x000fe20008000806 */
[----:B------:R-:W-:Y:S06]  /*69d0*/  BAR.SYNC.DEFER_BLOCKING 0x0 ;  /* 0x0000000000007b1d */ /* 0x000fec0000010000 */
[----:B------:R-:W0:Y:S02]  /*69e0*/  LDS.64 R16, [UR6] ;  /* 0x00000006ff107984 */ /* 0x000e240008000a00 */
[----:B0-----:R-:W-:Y:S02]  /*69f0*/  ISETP.GE.AND P0, PT, R17, UR4, PT ;  /* 0x0000000411007c0c */ /* 0x001fe4000bf06270 */
[----:B-1----:R-:W-:-:S13]  /*6a00*/  FSETP.GE.AND P2, PT, R16, UR5, PT ;  /* 0x0000000510007c0b */ /* 0x002fda000bf46000 */
[----:B------:R-:W-:Y:S05]  /*6a10*/  @!P0 BRA P2, `(.L_x_18) ;  /* 0xffffff9800188947 */ /* 0x000fea000103ffff */
.L_x_0:
[----:B------:R-:W-:Y:S01]  /*6a20*/  BAR.SYNC.DEFER_BLOCKING 0x0 ;  /* 0x0000000000007b1d */ /* 0x000fe20000010000 */
[----:B------:R-:W-:-:S05]  /*6a30*/  IMAD R9, R0, 0x4, R5 ;  /* 0x0000000400097824 */ /* 0x000fca00078e0205 */
[----:B------:R-:W-:Y:S01]  /*6a40*/  BSSY.RECONVERGENT B0, `(.L_x_19) ;  /* 0x000000d000007945 */ /* 0x000fe20003800200 */
[----:B------:R-:W0:Y:S03]  /*6a50*/  LDS R9, [R9] ;  /* 0x0000000009097984 */ /* 0x000e260000000800 */
[----:B------:R-:W-:Y:S05]  /*6a60*/  @P1 BRA `(.L_x_20) ;  /* 0x0000000000281947 */ /* 0x000fea0003800000 */
[----:B------:R-:W1:Y:S01]  /*6a70*/  LDS R3, [UR6+0x8] ;  /* 0x00000806ff037984 */ /* 0x000e620008000800 */
[----:B------:R-:W2:Y:S01]  /*6a80*/  S2UR UR7, SR_CTAID.X ;  /* 0x00000000000779c3 */ /* 0x000ea20000002500 */
[----:B------:R-:W2:Y:S02]  /*6a90*/  LDCU.64 UR4, c[0x0][0x3a0] ;  /* 0x00007400ff0477ac */ /* 0x000ea40008000a00 */
[----:B--2---:R-:W-:-:S04]  /*6aa0*/  UIADD3 UR4, UP0, UPT, UR7, UR4, URZ ;  /* 0x0000000407047290 */ /* 0x004fc8000ff1e0ff */
[----:B------:R-:W-:Y:S02]  /*6ab0*/  UIADD3.X UR5, UPT, UPT, URZ, UR5, URZ, UP0, !UPT ;  /* 0x00000005ff057290 */ /* 0x000fe400087fe4ff */
[----:B------:R-:W-:Y:S01]  /*6ac0*/  IMAD.U32 R2, RZ, RZ, UR4 ;  /* 0x00000004ff027e24 */ /* 0x000fe2000f8e00ff */
[----:B-1----:R-:W-:-:S03]  /*6ad0*/  ISETP.NE.AND P0, PT, R3, R20, PT ;  /* 0x000000140300720c */ /* 0x002fc60003f05270 */
[----:B------:R-:W-:Y:S01]  /*6ae0*/  IMAD.U32 R3, RZ, RZ, UR5 ;  /* 0x00000005ff037e24 */ /* 0x000fe2000f8e00ff */
[----:B------:R-:W-:-:S05]  /*6af0*/  SEL R5, RZ, 0x1, P0 ;  /* 0x00000001ff057807 */ /* 0x000fca0000000000 */
[----:B------:R1:W-:Y:S04]  /*6b00*/  STG.E.U8 desc[UR8][R2.64], R5 ;  /* 0x0000000502007986 */ /* 0x0003e8000c101108 */
.L_x_20:
[----:B------:R-:W-:Y:S05]  /*6b10*/  BSYNC.RECONVERGENT B0 ;  /* 0x0000000000007941 */ /* 0x000fea0003800200 */
.L_x_19:
[----:B------:R-:W1:Y:S01]  /*6b20*/  LDCU.64 UR4, c[0x0][0x390] ;  /* 0x00007200ff0477ac */ /* 0x000e620008000a00 */
[----:B------:R-:W-:-:S04]  /*6b30*/  IADD3 R0, P0, PT, R7, R0, RZ ;  /* 0x0000000007007210 */ /* 0x000fc80007f1e0ff */
[----:B------:R-:W-:Y:S02]  /*6b40*/  LEA.HI.X.SX32 R7, R7, RZ, 0x1, P0 ;  /* 0x000000ff07077211 */ /* 0x000fe400000f0eff */
[----:B-1----:R-:W-:-:S04]  /*6b50*/  LEA R2, P0, R0, UR4, 0x2 ;  /* 0x0000000400027c11 */ /* 0x002fc8000f8010ff */
[----:B------:R-:W-:-:S05]  /*6b60*/  LEA.HI.X R3, R0, UR5, R7, 0x2, P0 ;  /* 0x0000000500037c11 */ /* 0x000fca00080f1407 */
[----:B0-----:R-:W-:Y:S01]  /*6b70*/  STG.E desc[UR8][R2.64], R9 ;  /* 0x0000000902007986 */ /* 0x001fe2000c101908 */
[----:B------:R-:W-:Y:S05]  /*6b80*/  EXIT ;  /* 0x000000000000794d */ /* 0x000fea0003800000 */
.L_x_21:
[----:B------:R-:W-:-:S00]  /*6b90*/  BRA `(.L_x_21) ;  /* 0xfffffffc00fc7947 */ /* 0x000fc0000383ffff */
[----:B------:R-:W-:-:S00]  /*6ba0*/  NOP ;  /* 0x0000000000007918 */ /* 0x000fc00000000000 */
        /* <DEDUP_REMOVED lines=13> */
.L_x_22:


//--------------------- .nv.shared._Z29linearAssignmentAuctionKernelIiEviPKT_PiPS0_Pcfffi --------------------------
	.section	.nv.shared._Z29linearAssignmentAuctionKernelIiEviPKT_PiPS0_Pcfffi,"aw",@nobits
	.sectionflags	@""
	.align	16
.nv.shared._Z29linearAssignmentAuctionKernelIiEviPKT_PiPS0_Pcfffi:
	.zero		1040


//--------------------- .nv.shared.reserved.0     --------------------------
	.section	.nv.shared.reserved.0,"aw",@nobits
	.weak		__nv_reservedSMEM_offset_0_alias
	.size		__nv_reservedSMEM_offset_0_alias, 0, 64
	.other		__nv_reservedSMEM_offset_0_alias,@"STO_CUDA_RESERVED_SHARED STV_DEFAULT"
__nv_reservedSMEM_offset_0_alias:
	.zero		0
	.zero		64


//--------------------- .nv.constant0._Z29linearAssignmentAuctionKernelIiEviPKT_PiPS0_Pcfffi --------------------------
	.section	.nv.constant0._Z29linearAssignmentAuctionKernelIiEviPKT_PiPS0_Pcfffi,"a",@progbits
	.sectionflags	@""
	.align	4
.nv.constant0._Z29linearAssignmentAuctionKernelIiEviPKT_PiPS0_Pcfffi:
	.zero		952


//--------------------- SYMBOLS --------------------------

	.type		.nv.reservedSmem.offset0,@object
	.size		.nv.reservedSmem.offset0,0x4
	.type		.nv.reservedSmem.cap,@object
	.size		.nv.reservedSmem.cap,0x4
